def attn_fwd(
    Q,
    K,
    V,
    Out,
    Lse,
    sm_scale,
    stride_qz,
    stride_qh,
    stride_qm,
    stride_qk,
    stride_kz,
    stride_kh,
    stride_kn,
    stride_kk,
    stride_vz,
    stride_vh,
    stride_vn,
    stride_vk,
    stride_oz,
    stride_oh,
    stride_om,
    stride_ok,
    seqlen_q,
    seqlen_k,
    BLOCK_M: tl.constexpr,
    BLOCK_N: tl.constexpr,
    HEAD_DIM: tl.constexpr,
    CAUSAL: tl.constexpr,
):
    start_m = tl.program_id(0)
    off_hz = tl.program_id(1)
    q_off = off_hz * stride_qh
    k_off = off_hz * stride_kh
    v_off = off_hz * stride_vh
    offs_m = start_m * BLOCK_M + tl.arange(0, BLOCK_M)
    offs_d = tl.arange(0, HEAD_DIM)
    offs_n = tl.arange(0, BLOCK_N)
    q_ptrs = Q + q_off + offs_m[:, None] * stride_qm + offs_d[None, :] * stride_qk
    k_ptrs = K + k_off + offs_d[:, None] * stride_kk + offs_n[None, :] * stride_kn
    v_ptrs = V + v_off + offs_n[:, None] * stride_vn + offs_d[None, :] * stride_vk
    m_i = tl.full([BLOCK_M], float("-inf"), dtype=tl.float32)
    l_i = tl.zeros([BLOCK_M], dtype=tl.float32) + 1.0
    acc = tl.zeros([BLOCK_M, HEAD_DIM], dtype=tl.float32)
    q = tl.load(q_ptrs)
    acc, l_i, m_i = _attn_fwd_inner(
        acc,
        l_i,
        m_i,
        q,
        k_ptrs,
        v_ptrs,
        sm_scale,
        stride_kn,
        stride_vn,
        start_m,
        seqlen_k,
        BLOCK_M,
        BLOCK_N,
        HEAD_DIM,
        CAUSAL,
    )
    acc = acc / l_i[:, None]
    lse = m_i + tl.math.log2(l_i) / 1.4426950408889634
    o_ptrs = (
        Out
        + off_hz * stride_oh
        + offs_m[:, None] * stride_om
        + offs_d[None, :] * stride_ok
    )
    tl.store(o_ptrs, acc.to(Out.dtype.element_ty))
    tl.store(Lse + off_hz * seqlen_q + offs_m, lse)

# config = {"BLOCK_M": 64, "BLOCK_N": 16, "HEAD_DIM": 64, "arch": "sm_80", "causal": true, "dtype": "bf16", "num_stages": 2, "num_warps": 8}
# arch = sm_80


// ===== COMPILED SASS (sm_80) =====

	.target	sm_80

	.elftype	@"ET_EXEC"


//--------------------- .note.nv.tkinfo           --------------------------
	.section	.note.nv.tkinfo,"",@"SHT_NOTE"
	.sectionflags	@"SHF_NOTE_NV_TKINFO"
	.tkinfo
        /*0018*/ 	.word	0x00000002
        /*0030*/ 	.string	""
        /*0030*/ 	.string	"ptxas"
        /*0030*/ 	.string	"Cuda compilation tools, release 13.0, V13.0.88"
        /*0030*/ 	.string	"Build cuda_13.0.r13.0/compiler.36424714_0"
        /*0030*/ 	.string	"-v  -suppress-debug-info  -lineinfo  -arch sm_80 "



//--------------------- .note.nv.cuinfo           --------------------------
	.section	.note.nv.cuinfo,"",@"SHT_NOTE"
	.sectionflags	@"SHF_NOTE_NV_CUINFO"
        /*0018*/ 	.short	0x0002
        /*001a*/ 	.short	0x0050
        /*001c*/ 	.short	0x0082
	.zero		2


//--------------------- .nv.info                  --------------------------
	.section	.nv.info,"",@"SHT_CUDA_INFO"
	.align	4


	//----- nvinfo : EIATTR_REGCOUNT
	.align		4
        /*0000*/ 	.byte	0x04, 0x2f
        /*0002*/ 	.short	(.L_2 - .L_1)
	.align		4
.L_1:
        /*0004*/ 	.word	index@(attn_fwd)
        /*0008*/ 	.word	0x00000074


	//----- nvinfo : EIATTR_FRAME_SIZE
	.align		4
.L_2:
        /*000c*/ 	.byte	0x04, 0x11
        /*000e*/ 	.short	(.L_4 - .L_3)
	.align		4
.L_3:
        /*0010*/ 	.word	index@(attn_fwd)
        /*0014*/ 	.word	0x00000000


	//----- nvinfo : EIATTR_MIN_STACK_SIZE
	.align		4
.L_4:
        /*0018*/ 	.byte	0x04, 0x12
        /*001a*/ 	.short	(.L_6 - .L_5)
	.align		4
.L_5:
        /*001c*/ 	.word	index@(attn_fwd)
        /*0020*/ 	.word	0x00000000
.L_6:


//--------------------- .nv.info.attn_fwd         --------------------------
	.section	.nv.info.attn_fwd,"",@"SHT_CUDA_INFO"
	.sectionflags	@""
	.align	4


	//----- nvinfo : EIATTR_CUDA_API_VERSION
	.align		4
        /*0000*/ 	.byte	0x04, 0x37
        /*0002*/ 	.short	(.L_8 - .L_7)
.L_7:
        /*0004*/ 	.word	0x00000082


	//----- nvinfo : EIATTR_SW2861232_WAR
	.align		4
.L_8:
        /*0008*/ 	.byte	0x01, 0x35
	.zero		2


	//----- nvinfo : EIATTR_PARAM_CBANK
	.align		4
        /*000c*/ 	.byte	0x04, 0x0a
        /*000e*/ 	.short	(.L_10 - .L_9)
	.align		4
.L_9:
        /*0010*/ 	.word	index@(.nv.constant0.attn_fwd)
        /*0014*/ 	.short	0x0160
        /*0016*/ 	.short	0x0088


	//----- nvinfo : EIATTR_CBANK_PARAM_SIZE
	.align		4
.L_10:
        /*0018*/ 	.byte	0x03, 0x19
        /*001a*/ 	.short	0x0088


	//----- nvinfo : EIATTR_KPARAM_INFO
	.align		4
        /*001c*/ 	.byte	0x04, 0x17
        /*001e*/ 	.short	(.L_12 - .L_11)
.L_11:
        /*0020*/ 	.word	0x00000000
        /*0024*/ 	.short	0x0019
        /*0026*/ 	.short	0x0080
        /*0028*/ 	.byte	0x00, 0xf4, 0x21, 0x00


	//----- nvinfo : EIATTR_KPARAM_INFO
	.align		4
.L_12:
        /*002c*/ 	.byte	0x04, 0x17
        /*002e*/ 	.short	(.L_14 - .L_13)
.L_13:
        /*0030*/ 	.word	0x00000000
        /*0034*/ 	.short	0x0018
        /*0036*/ 	.short	0x0078
        /*0038*/ 	.byte	0x00, 0xf4, 0x21, 0x00


	//----- nvinfo : EIATTR_KPARAM_INFO
	.align		4
.L_14:
        /*003c*/ 	.byte	0x04, 0x17
        /*003e*/ 	.short	(.L_16 - .L_15)
.L_15:
        /*0040*/ 	.word	0x00000000
        /*0044*/ 	.short	0x0017
        /*0046*/ 	.short	0x0070
        /*0048*/ 	.byte	0x00, 0xf0, 0x11, 0x00


	//----- nvinfo : EIATTR_KPARAM_INFO
	.align		4
.L_16:
        /*004c*/ 	.byte	0x04, 0x17
        /*004e*/ 	.short	(.L_18 - .L_17)
.L_17:
        /*0050*/ 	.word	0x00000000
        /*0054*/ 	.short	0x0016
        /*0056*/ 	.short	0x006c
        /*0058*/ 	.byte	0x00, 0xf0, 0x11, 0x00


	//----- nvinfo : EIATTR_KPARAM_INFO
	.align		4
.L_18:
        /*005c*/ 	.byte	0x04, 0x17
        /*005e*/ 	.short	(.L_20 - .L_19)
.L_19:
        /*0060*/ 	.word	0x00000000
        /*0064*/ 	.short	0x0015
        /*0066*/ 	.short	0x0068
        /*0068*/ 	.byte	0x00, 0xf0, 0x11, 0x00


	//----- nvinfo : EIATTR_KPARAM_INFO
	.align		4
.L_20:
        /*006c*/ 	.byte	0x04, 0x17
        /*006e*/ 	.short	(.L_22 - .L_21)
.L_21:
        /*0070*/ 	.word	0x00000000
        /*0074*/ 	.short	0x0014
        /*0076*/ 	.short	0x0064
        /*0078*/ 	.byte	0x00, 0xf0, 0x11, 0x00


	//----- nvinfo : EIATTR_KPARAM_INFO
	.align		4
.L_22:
        /*007c*/ 	.byte	0x04, 0x17
        /*007e*/ 	.short	(.L_24 - .L_23)
.L_23:
        /*0080*/ 	.word	0x00000000
        /*0084*/ 	.short	0x0013
        /*0086*/ 	.short	0x0060
        /*0088*/ 	.byte	0x00, 0xf0, 0x11, 0x00


	//----- nvinfo : EIATTR_KPARAM_INFO
	.align		4
.L_24:
        /*008c*/ 	.byte	0x04, 0x17
        /*008e*/ 	.short	(.L_26 - .L_25)
.L_25:
        /*0090*/ 	.word	0x00000000
        /*0094*/ 	.short	0x0012
        /*0096*/ 	.short	0x005c
        /*0098*/ 	.byte	0x00, 0xf0, 0x11, 0x00


	//----- nvinfo : EIATTR_KPARAM_INFO
	.align		4
.L_26:
        /*009c*/ 	.byte	0x04, 0x17
        /*009e*/ 	.short	(.L_28 - .L_27)
.L_27:
        /*00a0*/ 	.word	0x00000000
        /*00a4*/ 	.short	0x0011
        /*00a6*/ 	.short	0x0058
        /*00a8*/ 	.byte	0x00, 0xf0, 0x11, 0x00


	//----- nvinfo : EIATTR_KPARAM_INFO
	.align		4
.L_28:
        /*00ac*/ 	.byte	0x04, 0x17
        /*00ae*/ 	.short	(.L_30 - .L_29)
.L_29:
        /*00b0*/ 	.word	0x00000000
        /*00b4*/ 	.short	0x0010
        /*00b6*/ 	.short	0x0054
        /*00b8*/ 	.byte	0x00, 0xf0, 0x11, 0x00


	//----- nvinfo : EIATTR_KPARAM_INFO
	.align		4
.L_30:
        /*00bc*/ 	.byte	0x04, 0x17
        /*00be*/ 	.short	(.L_32 - .L_31)
.L_31:
        /*00c0*/ 	.word	0x00000000
        /*00c4*/ 	.short	0x000f
        /*00c6*/ 	.short	0x0050
        /*00c8*/ 	.byte	0x00, 0xf0, 0x11, 0x00


	//----- nvinfo : EIATTR_KPARAM_INFO
	.align		4
.L_32:
        /*00cc*/ 	.byte	0x04, 0x17
        /*00ce*/ 	.short	(.L_34 - .L_33)
.L_33:
        /*00d0*/ 	.word	0x00000000
        /*00d4*/ 	.short	0x000e
        /*00d6*/ 	.short	0x004c
        /*00d8*/ 	.byte	0x00, 0xf0, 0x11, 0x00


	//----- nvinfo : EIATTR_KPARAM_INFO
	.align		4
.L_34:
        /*00dc*/ 	.byte	0x04, 0x17
        /*00de*/ 	.short	(.L_36 - .L_35)
.L_35:
        /*00e0*/ 	.word	0x00000000
        /*00e4*/ 	.short	0x000d
        /*00e6*/ 	.short	0x0048
        /*00e8*/ 	.byte	0x00, 0xf0, 0x11, 0x00


	//----- nvinfo : EIATTR_KPARAM_INFO
	.align		4
.L_36:
        /*00ec*/ 	.byte	0x04, 0x17
        /*00ee*/ 	.short	(.L_38 - .L_37)
.L_37:
        /*00f0*/ 	.word	0x00000000
        /*00f4*/ 	.short	0x000c
        /*00f6*/ 	.short	0x0044
        /*00f8*/ 	.byte	0x00, 0xf0, 0x11, 0x00


	//----- nvinfo : EIATTR_KPARAM_INFO
	.align		4
.L_38:
        /*00fc*/ 	.byte	0x04, 0x17
        /*00fe*/ 	.short	(.L_40 - .L_39)
.L_39:
        /*0100*/ 	.word	0x00000000
        /*0104*/ 	.short	0x000b
        /*0106*/ 	.short	0x0040
        /*0108*/ 	.byte	0x00, 0xf0, 0x11, 0x00


	//----- nvinfo : EIATTR_KPARAM_INFO
	.align		4
.L_40:
        /*010c*/ 	.byte	0x04, 0x17
        /*010e*/ 	.short	(.L_42 - .L_41)
.L_41:
        /*0110*/ 	.word	0x00000000
        /*0114*/ 	.short	0x000a
        /*0116*/ 	.short	0x003c
        /*0118*/ 	.byte	0x00, 0xf0, 0x11, 0x00


	//----- nvinfo : EIATTR_KPARAM_INFO
	.align		4
.L_42:
        /*011c*/ 	.byte	0x04, 0x17
        /*011e*/ 	.short	(.L_44 - .L_43)
.L_43:
        /*0120*/ 	.word	0x00000000
        /*0124*/ 	.short	0x0009
        /*0126*/ 	.short	0x0038
        /*0128*/ 	.byte	0x00, 0xf0, 0x11, 0x00


	//----- nvinfo : EIATTR_KPARAM_INFO
	.align		4
.L_44:
        /*012c*/ 	.byte	0x04, 0x17
        /*012e*/ 	.short	(.L_46 - .L_45)
.L_45:
        /*0130*/ 	.word	0x00000000
        /*0134*/ 	.short	0x0008
        /*0136*/ 	.short	0x0034
        /*0138*/ 	.byte	0x00, 0xf0, 0x11, 0x00


	//----- nvinfo : EIATTR_KPARAM_INFO
	.align		4
.L_46:
        /*013c*/ 	.byte	0x04, 0x17
        /*013e*/ 	.short	(.L_48 - .L_47)
.L_47:
        /*0140*/ 	.word	0x00000000
        /*0144*/ 	.short	0x0007
        /*0146*/ 	.short	0x0030
        /*0148*/ 	.byte	0x00, 0xf0, 0x11, 0x00


	//----- nvinfo : EIATTR_KPARAM_INFO
	.align		4
.L_48:
        /*014c*/ 	.byte	0x04, 0x17
        /*014e*/ 	.short	(.L_50 - .L_49)
.L_49:
        /*0150*/ 	.word	0x00000000
        /*0154*/ 	.short	0x0006
        /*0156*/ 	.short	0x002c
        /*0158*/ 	.byte	0x00, 0xf0, 0x11, 0x00


	//----- nvinfo : EIATTR_KPARAM_INFO
	.align		4
.L_50:
        /*015c*/ 	.byte	0x04, 0x17
        /*015e*/ 	.short	(.L_52 - .L_51)
.L_51:
        /*0160*/ 	.word	0x00000000
        /*0164*/ 	.short	0x0005
        /*0166*/ 	.short	0x0028
        /*0168*/ 	.byte	0x00, 0xf0, 0x11, 0x00


	//----- nvinfo : EIATTR_KPARAM_INFO
	.align		4
.L_52:
        /*016c*/ 	.byte	0x04, 0x17
        /*016e*/ 	.short	(.L_54 - .L_53)
.L_53:
        /*0170*/ 	.word	0x00000000
        /*0174*/ 	.short	0x0004
        /*0176*/ 	.short	0x0020
        /*0178*/ 	.byte	0x00, 0xf4, 0x21, 0x00


	//----- nvinfo : EIATTR_KPARAM_INFO
	.align		4
.L_54:
        /*017c*/ 	.byte	0x04, 0x17
        /*017e*/ 	.short	(.L_56 - .L_55)
.L_55:
        /*0180*/ 	.word	0x00000000
        /*0184*/ 	.short	0x0003
        /*0186*/ 	.short	0x0018
        /*0188*/ 	.byte	0x00, 0xf4, 0x21, 0x00


	//----- nvinfo : EIATTR_KPARAM_INFO
	.align		4
.L_56:
        /*018c*/ 	.byte	0x04, 0x17
        /*018e*/ 	.short	(.L_58 - .L_57)
.L_57:
        /*0190*/ 	.word	0x00000000
        /*0194*/ 	.short	0x0002
        /*0196*/ 	.short	0x0010
        /*0198*/ 	.byte	0x00, 0xf4, 0x21, 0x00


	//----- nvinfo : EIATTR_KPARAM_INFO
	.align		4
.L_58:
        /*019c*/ 	.byte	0x04, 0x17
        /*019e*/ 	.short	(.L_60 - .L_59)
.L_59:
        /*01a0*/ 	.word	0x00000000
        /*01a4*/ 	.short	0x0001
        /*01a6*/ 	.short	0x0008
        /*01a8*/ 	.byte	0x00, 0xf4, 0x21, 0x00


	//----- nvinfo : EIATTR_KPARAM_INFO
	.align		4
.L_60:
        /*01ac*/ 	.byte	0x04, 0x17
        /*01ae*/ 	.short	(.L_62 - .L_61)
.L_61:
        /*01b0*/ 	.word	0x00000000
        /*01b4*/ 	.short	0x0000
        /*01b6*/ 	.short	0x0000
        /*01b8*/ 	.byte	0x00, 0xf4, 0x21, 0x00


	//----- nvinfo : EIATTR_MAXREG_COUNT
	.align		4
.L_62:
        /*01bc*/ 	.byte	0x03, 0x1b
        /*01be*/ 	.short	0x00ff


	//----- nvinfo : EIATTR_NUM_BARRIERS
	.align		4
        /*01c0*/ 	.byte	0x02, 0x4c
        /*01c2*/ 	.byte	0x01
	.zero		1


	//----- nvinfo : EIATTR_MERCURY_ISA_VERSION
	.align		4
        /*01c4*/ 	.byte	0x03, 0x5f
        /*01c6*/ 	.short	0x0000


	//----- nvinfo : EIATTR_COOP_GROUP_MASK_REGIDS
	.align		4
        /*01c8*/ 	.byte	0x04, 0x29
        /*01ca*/ 	.short	(.L_64 - .L_63)


	//   ....[0]....
.L_63:
        /*01cc*/ 	.word	0xffffffff


	//   ....[1]....
        /*01d0*/ 	.word	0xffffffff


	//   ....[2]....
        /*01d4*/ 	.word	0xffffffff


	//   ....[3]....
        /*01d8*/ 	.word	0xffffffff


	//   ....[4]....
        /*01dc*/ 	.word	0xffffffff


	//   ....[5]....
        /*01e0*/ 	.word	0xffffffff


	//   ....[6]....
        /*01e4*/ 	.word	0xffffffff


	//   ....[7]....
        /*01e8*/ 	.word	0xffffffff


	//----- nvinfo : EIATTR_COOP_GROUP_INSTR_OFFSETS
	.align		4
.L_64:
        /*01ec*/ 	.byte	0x04, 0x28
        /*01ee*/ 	.short	(.L_66 - .L_65)


	//   ....[0]....
.L_65:
        /*01f0*/ 	.word	0x00001260


	//   ....[1]....
        /*01f4*/ 	.word	0x00001370


	//   ....[2]....
        /*01f8*/ 	.word	0x00001380


	//   ....[3]....
        /*01fc*/ 	.word	0x000013b0


	//   ....[4]....
        /*0200*/ 	.word	0x000017f0


	//   ....[5]....
        /*0204*/ 	.word	0x00001800


	//   ....[6]....
        /*0208*/ 	.word	0x000018b0


	//   ....[7]....
        /*020c*/ 	.word	0x000018e0


	//----- nvinfo : EIATTR_EXIT_INSTR_OFFSETS
	.align		4
.L_66:
        /*0210*/ 	.byte	0x04, 0x1c
        /*0212*/ 	.short	(.L_68 - .L_67)


	//   ....[0]....
.L_67:
        /*0214*/ 	.word	0x00002e70


	//   ....[1]....
        /*0218*/ 	.word	0x00002f10


	//----- nvinfo : EIATTR_REQNTID
	.align		4
.L_68:
        /*021c*/ 	.byte	0x04, 0x10
        /*021e*/ 	.short	(.L_70 - .L_69)
.L_69:
        /*0220*/ 	.word	0x00000100
        /*0224*/ 	.word	0x00000001
        /*0228*/ 	.word	0x00000001
.L_70:


//--------------------- .nv.callgraph             --------------------------
	.section	.nv.callgraph,"",@"SHT_CUDA_CALLGRAPH"
	.align	4
	.sectionentsize	8
	.align		4
        /*0000*/ 	.word	0x00000000
	.align		4
        /*0004*/ 	.word	0xffffffff
	.align		4
        /*0008*/ 	.word	0x00000000
	.align		4
        /*000c*/ 	.word	0xfffffffe
	.align		4
        /*0010*/ 	.word	0x00000000
	.align		4
        /*0014*/ 	.word	0xfffffffd
	.align		4
        /*0018*/ 	.word	0x00000000
	.align		4
        /*001c*/ 	.word	0xfffffffc


//--------------------- .nv.rel.action            --------------------------
	.section	.nv.rel.action,"",@"SHT_CUDA_RELOCINFO"
	.align	8
	.sectionentsize	8
        /*0000*/ 	.byte	0x73, 0x00, 0x00, 0x00, 0x00, 0x00, 0x00, 0x00, 0x00, 0x00, 0x00, 0x11, 0x25, 0x00, 0x05, 0x36


//--------------------- .nv.constant4             --------------------------
	.section	.nv.constant4,"a",@progbits
	.align	8
	.align		8
.nv.constant4:
        /*0000*/ 	.dword	_$_str


//--------------------- .nv.constant0.attn_fwd    --------------------------
	.section	.nv.constant0.attn_fwd,"a",@progbits
	.sectionflags	@""
	.align	4
.nv.constant0.attn_fwd:
	.zero		488


//--------------------- .text.attn_fwd            --------------------------
	.section	.text.attn_fwd,"ax",@progbits
	.sectioninfo	@"SHI_REGISTERS=116"
	.align	128
        .global         attn_fwd
        .type           attn_fwd,@function
        .size           attn_fwd,(.L_x_3 - attn_fwd)
        .other          attn_fwd,@"STO_CUDA_ENTRY STV_DEFAULT"
attn_fwd:
.text.attn_fwd:
[----:B------:R-:W-:Y:S02]  /*0000*/  MOV R1, c[0x0][0x28] ;  /* 0x00000a0000017a02 */ /* 0x000fe40000000f00 */
[----:B------:R-:W0:Y:S01]  /*0010*/  S2R R11, SR_CTAID.X ;  /* 0x00000000000b7919 */ /* 0x000e220000002500 */
[----:B------:R-:W-:Y:S01]  /*0020*/  MOV R34, c[0x0][0x198] ;  /* 0x0000660000227a02 */ /* 0x000fe20000000f00 */
[----:B------:R-:W-:Y:S02]  /*0030*/  ULDC.64 UR6, c[0x0][0x118] ;  /* 0x0000460000067ab9 */ /* 0x000fe40000000a00 */
[----:B------:R-:W1:Y:S04]  /*0040*/  S2R R0, SR_TID.X ;  /* 0x0000000000007919 */ /* 0x000e680000002100 */
[----:B------:R-:W2:Y:S01]  /*0050*/  S2R R2, SR_CTAID.Y ;  /* 0x0000000000027919 */ /* 0x000ea20000002600 */
[----:B0-----:R-:W-:Y:S01]  /*0060*/  IMAD.SHL.U32 R11, R11, 0x40, RZ ;  /* 0x000000400b0b7824 */ /* 0x001fe200078e00ff */
[----:B-1----:R-:W-:-:S04]  /*0070*/  SHF.R.U32.HI R83, RZ, 0x6, R0 ;  /* 0x00000006ff537819 */ /* 0x002fc80000011600 */
[----:B------:R-:W-:Y:S02]  /*0080*/  LOP3.LUT R86, R11, 0x3f, R0, 0xf8, !PT ;  /* 0x0000003f0b567812 */ /* 0x000fe400078ef800 */
[----:B------:R-:W-:Y:S01]  /*0090*/  SGXT.U32 R83, R83, 0x2 ;  /* 0x000000025353781a */ /* 0x000fe20000000000 */
[----:B--2---:R-:W-:Y:S02]  /*00a0*/  IMAD R3, R2, c[0x0][0x190], RZ ;  /* 0x0000640002037a24 */ /* 0x004fe400078e02ff */
[----:B------:R-:W-:Y:S02]  /*00b0*/  IMAD R5, R86, c[0x0][0x194], RZ ;  /* 0x0000650056057a24 */ /* 0x000fe400078e02ff */
[----:B------:R-:W-:Y:S02]  /*00c0*/  IMAD.SHL.U32 R4, R3, 0x2, RZ ;  /* 0x0000000203047824 */ /* 0x000fe400078e00ff */
[----:B------:R-:W-:Y:S01]  /*00d0*/  IMAD R9, R83, c[0x0][0x198], RZ ;  /* 0x0000660053097a24 */ /* 0x000fe200078e02ff */
[----:B------:R-:W-:Y:S01]  /*00e0*/  SHF.L.U32 R7, R5, 0x1, RZ ;  /* 0x0000000105077819 */ /* 0x000fe200000006ff */
[----:B------:R-:W-:-:S03]  /*00f0*/  IMAD.HI R3, R3, 0x2, RZ ;  /* 0x0000000203037827 */ /* 0x000fc600078e02ff */
[----:B------:R-:W-:Y:S01]  /*0100*/  IADD3 R30, P0, P1, R7, c[0x0][0x160], R4 ;  /* 0x00005800071e7a10 */ /* 0x000fe2000791e004 */
[----:B------:R-:W-:-:S04]  /*0110*/  IMAD.HI R6, R5, 0x2, RZ ;  /* 0x0000000205067827 */ /* 0x000fc800078e02ff */
[----:B------:R-:W-:Y:S01]  /*0120*/  IMAD R10, R34, 0x4, R9 ;  /* 0x00000004220a7824 */ /* 0x000fe200078e0209 */
[----:B------:R-:W-:Y:S02]  /*0130*/  IADD3.X R32, R6, c[0x0][0x164], R3, P0, P1 ;  /* 0x0000590006207a10 */ /* 0x000fe400007e2403 */
[C---:B------:R-:W-:Y:S02]  /*0140*/  LEA R4, P0, R9.reuse, R30, 0x1 ;  /* 0x0000001e09047211 */ /* 0x040fe400078008ff */
[C---:B------:R-:W-:Y:S02]  /*0150*/  LEA R7, R34.reuse, R10, 0x2 ;  /* 0x0000000a22077211 */ /* 0x040fe400078e10ff */
[----:B------:R-:W-:Y:S02]  /*0160*/  LEA.HI.X.SX32 R5, R9, R32, 0x1, P0 ;  /* 0x0000002009057211 */ /* 0x000fe400000f0eff */
[CC--:B------:R-:W-:Y:S01]  /*0170*/  LEA R8, P1, R7.reuse, R30.reuse, 0x1 ;  /* 0x0000001e07087211 */ /* 0x0c0fe200078208ff */
[----:B------:R-:W-:Y:S01]  /*0180*/  IMAD R3, R34, 0x4, R7 ;  /* 0x0000000422037824 */ /* 0x000fe200078e0207 */
[----:B------:R-:W-:Y:S01]  /*0190*/  LEA R6, P0, R10, R30, 0x1 ;  /* 0x0000001e0a067211 */ /* 0x000fe200078008ff */
[----:B------:R0:W2:Y:S01]  /*01a0*/  LDG.E.U16 R23, [R4.64] ;  /* 0x0000000604177981 */ /* 0x0000a2000c1e1500 */
[----:B------:R-:W-:-:S02]  /*01b0*/  LEA.HI.X.SX32 R9, R7, R32, 0x1, P1 ;  /* 0x0000002007097211 */ /* 0x000fc400008f0eff */
[----:B------:R-:W-:Y:S02]  /*01c0*/  LEA.HI.X.SX32 R7, R10, R32, 0x1, P0 ;  /* 0x000000200a077211 */ /* 0x000fe400000f0eff */
[----:B------:R-:W-:Y:S01]  /*01d0*/  LEA R10, R34, R3, 0x2 ;  /* 0x00000003220a7211 */ /* 0x000fe200078e10ff */
[----:B------:R1:W3:Y:S01]  /*01e0*/  LDG.E.U16 R25, [R8.64] ;  /* 0x0000000608197981 */ /* 0x0002e2000c1e1500 */
[----:B------:R-:W-:-:S03]  /*01f0*/  LEA R12, P0, R3, R30, 0x1 ;  /* 0x0000001e030c7211 */ /* 0x000fc600078008ff */
[----:B------:R-:W-:Y:S01]  /*0200*/  IMAD R16, R34, 0x4, R10 ;  /* 0x0000000422107824 */ /* 0x000fe200078e020a */
[----:B------:R-:W-:Y:S01]  /*0210*/  LEA.HI.X.SX32 R13, R3, R32, 0x1, P0 ;  /* 0x00000020030d7211 */ /* 0x000fe200000f0eff */
[----:B------:R4:W5:Y:S01]  /*0220*/  LDG.E.U16 R22, [R6.64] ;  /* 0x0000000606167981 */ /* 0x000962000c1e1500 */
[----:B------:R-:W-:Y:S02]  /*0230*/  LEA R14, P1, R10, R30, 0x1 ;  /* 0x0000001e0a0e7211 */ /* 0x000fe400078208ff */
[----:B------:R-:W-:Y:S01]  /*0240*/  LEA R3, R34, R16, 0x2 ;  /* 0x0000001022037211 */ /* 0x000fe200078e10ff */
[----:B------:R1:W5:Y:S01]  /*0250*/  LDG.E.U16 R24, [R12.64] ;  /* 0x000000060c187981 */ /* 0x000362000c1e1500 */
[----:B------:R-:W-:-:S03]  /*0260*/  LEA.HI.X.SX32 R15, R10, R32, 0x1, P1 ;  /* 0x000000200a0f7211 */ /* 0x000fc600008f0eff */
[----:B------:R-:W-:Y:S01]  /*0270*/  IMAD R10, R34, 0x4, R3 ;  /* 0x00000004220a7824 */ /* 0x000fe200078e0203 */
[----:B0-----:R-:W-:Y:S01]  /*0280*/  LEA R4, P0, R16, R30, 0x1 ;  /* 0x0000001e10047211 */ /* 0x001fe200078008ff */
[----:B------:R0:W5:Y:S03]  /*0290*/  LDG.E.U16 R27, [R14.64] ;  /* 0x000000060e1b7981 */ /* 0x000166000c1e1500 */
[----:B------:R-:W-:Y:S02]  /*02a0*/  LEA R17, R34, R10, 0x2 ;  /* 0x0000000a22117211 */ /* 0x000fe400078e10ff */
[----:B------:R-:W-:Y:S02]  /*02b0*/  LEA.HI.X.SX32 R5, R16, R32, 0x1, P0 ;  /* 0x0000002010057211 */ /* 0x000fe400000f0eff */
[-C--:B-1----:R-:W-:Y:S01]  /*02c0*/  LEA R8, P0, R3, R30.reuse, 0x1 ;  /* 0x0000001e03087211 */ /* 0x082fe200078008ff */
[----:B------:R-:W-:Y:S01]  /*02d0*/  IMAD R20, R34, 0x4, R17 ;  /* 0x0000000422147824 */ /* 0x000fe200078e0211 */
[----:B------:R-:W-:Y:S01]  /*02e0*/  LEA R16, P1, R17, R30, 0x1 ;  /* 0x0000001e11107211 */ /* 0x000fe200078208ff */
[----:B------:R1:W5:Y:S01]  /*02f0*/  LDG.E.U16 R26, [R4.64] ;  /* 0x00000006041a7981 */ /* 0x000362000c1e1500 */
[----:B------:R-:W-:-:S02]  /*0300*/  LEA.HI.X.SX32 R9, R3, R32, 0x1, P0 ;  /* 0x0000002003097211 */ /* 0x000fc400000f0eff */
[----:B------:R-:W-:Y:S02]  /*0310*/  LEA R3, R34, R20, 0x2 ;  /* 0x0000001422037211 */ /* 0x000fe400078e10ff */
[----:B----4-:R-:W-:Y:S01]  /*0320*/  LEA R6, P0, R10, R30, 0x1 ;  /* 0x0000001e0a067211 */ /* 0x010fe200078008ff */
[----:B------:R4:W5:Y:S02]  /*0330*/  LDG.E.U16 R29, [R8.64] ;  /* 0x00000006081d7981 */ /* 0x000964000c1e1500 */
[----:B------:R-:W-:Y:S01]  /*0340*/  IMAD R21, R34, 0x4, R3 ;  /* 0x0000000422157824 */ /* 0x000fe200078e0203 */
[----:B------:R-:W-:-:S04]  /*0350*/  LEA.HI.X.SX32 R7, R10, R32, 0x1, P0 ;  /* 0x000000200a077211 */ /* 0x000fc800000f0eff */
[----:B------:R-:W-:Y:S01]  /*0360*/  LEA R10, R34, R21, 0x2 ;  /* 0x00000015220a7211 */ /* 0x000fe200078e10ff */
[----:B------:R4:W5:Y:S01]  /*0370*/  LDG.E.U16 R28, [R6.64] ;  /* 0x00000006061c7981 */ /* 0x000962000c1e1500 */
[----:B------:R-:W-:-:S03]  /*0380*/  LEA R12, P0, R3, R30, 0x1 ;  /* 0x0000001e030c7211 */ /* 0x000fc600078008ff */
[----:B0-----:R-:W-:Y:S01]  /*0390*/  IMAD R15, R34, 0x4, R10 ;  /* 0x00000004220f7824 */ /* 0x001fe200078e020a */
[----:B------:R-:W-:Y:S02]  /*03a0*/  LEA.HI.X.SX32 R13, R3, R32, 0x1, P0 ;  /* 0x00000020030d7211 */ /* 0x000fe400000f0eff */
[----:B-1----:R-:W-:Y:S02]  /*03b0*/  LEA R4, P0, R10, R30, 0x1 ;  /* 0x0000001e0a047211 */ /* 0x002fe400078008ff */
[----:B------:R-:W-:Y:S02]  /*03c0*/  LEA R3, R34, R15, 0x2 ;  /* 0x0000000f22037211 */ /* 0x000fe400078e10ff */
[-C--:B------:R-:W-:Y:S01]  /*03d0*/  LEA.HI.X.SX32 R17, R17, R32.reuse, 0x1, P1 ;  /* 0x0000002011117211 */ /* 0x080fe200008f0eff */
[----:B------:R-:W5:Y:S01]  /*03e0*/  LDG.E.U16 R13, [R12.64] ;  /* 0x000000060c0d7981 */ /* 0x000f62000c1e1500 */
[----:B------:R-:W-:Y:S02]  /*03f0*/  LEA.HI.X.SX32 R5, R10, R32, 0x1, P0 ;  /* 0x000000200a057211 */ /* 0x000fe400000f0eff */
[-C--:B------:R-:W-:Y:S01]  /*0400*/  LEA R18, P1, R3, R30.reuse, 0x1 ;  /* 0x0000001e03127211 */ /* 0x080fe200078208ff */
[----:B------:R0:W5:Y:S01]  /*0410*/  LDG.E.U16 R31, [R16.64] ;  /* 0x00000006101f7981 */ /* 0x000162000c1e1500 */
[----:B----4-:R-:W-:-:S02]  /*0420*/  LEA R8, P0, R20, R30, 0x1 ;  /* 0x0000001e14087211 */ /* 0x010fc400078008ff */
[-C--:B------:R-:W-:Y:S01]  /*0430*/  LEA.HI.X.SX32 R19, R3, R32.reuse, 0x1, P1 ;  /* 0x0000002003137211 */ /* 0x080fe200008f0eff */
[----:B------:R1:W4:Y:S01]  /*0440*/  LDG.E.U16 R33, [R4.64] ;  /* 0x0000000604217981 */ /* 0x000322000c1e1500 */
[----:B------:R-:W-:Y:S02]  /*0450*/  LEA.HI.X.SX32 R9, R20, R32, 0x1, P0 ;  /* 0x0000002014097211 */ /* 0x000fe400000f0eff */
[-C--:B------:R-:W-:Y:S02]  /*0460*/  LEA R6, P0, R21, R30.reuse, 0x1 ;  /* 0x0000001e15067211 */ /* 0x080fe400078008ff */
[----:B------:R-:W-:Y:S01]  /*0470*/  LEA R14, P1, R15, R30, 0x1 ;  /* 0x0000001e0f0e7211 */ /* 0x000fe200078208ff */
[----:B------:R-:W4:Y:S01]  /*0480*/  LDG.E.U16 R19, [R18.64] ;  /* 0x0000000612137981 */ /* 0x000f22000c1e1500 */
[-C--:B------:R-:W-:Y:S02]  /*0490*/  LEA.HI.X.SX32 R7, R21, R32.reuse, 0x1, P0 ;  /* 0x0000002015077211 */ /* 0x080fe400000f0eff */
[----:B------:R-:W-:Y:S01]  /*04a0*/  LEA.HI.X.SX32 R15, R15, R32, 0x1, P1 ;  /* 0x000000200f0f7211 */ /* 0x000fe200008f0eff */
[----:B------:R0:W4:Y:S04]  /*04b0*/  LDG.E.U16 R8, [R8.64] ;  /* 0x0000000608087981 */ /* 0x000128000c1e1500 */
[----:B------:R-:W4:Y:S04]  /*04c0*/  LDG.E.U16 R6, [R6.64] ;  /* 0x0000000606067981 */ /* 0x000f28000c1e1500 */
[----:B------:R-:W4:Y:S01]  /*04d0*/  LDG.E.U16 R14, [R14.64] ;  /* 0x000000060e0e7981 */ /* 0x000f22000c1e1500 */
[----:B------:R-:W-:-:S05]  /*04e0*/  IMAD R10, R34, 0x4, R3 ;  /* 0x00000004220a7824 */ /* 0x000fca00078e0203 */
[----:B0-----:R-:W-:-:S04]  /*04f0*/  LEA R16, P0, R10, R30, 0x1 ;  /* 0x0000001e0a107211 */ /* 0x001fc800078008ff */
[----:B------:R-:W-:-:S05]  /*0500*/  LEA.HI.X.SX32 R17, R10, R32, 0x1, P0 ;  /* 0x000000200a117211 */ /* 0x000fca00000f0eff */
[----:B------:R-:W4:Y:S01]  /*0510*/  LDG.E.U16 R16, [R16.64] ;  /* 0x0000000610107981 */ /* 0x000f22000c1e1500 */
[C---:B------:R-:W-:Y:S02]  /*0520*/  LOP3.LUT R84, R0.reuse, 0xc0, RZ, 0xc0, !PT ;  /* 0x000000c000547812 */ /* 0x040fe400078ec0ff */
[----:B------:R-:W-:Y:S02]  /*0530*/  SHF.L.U32 R3, R0, 0x1, RZ ;  /* 0x0000000100037819 */ /* 0x000fe400000006ff */
[----:B-1----:R-:W-:-:S04]  /*0540*/  SHF.R.U32.HI R4, RZ, 0x2, R84 ;  /* 0x00000002ff047819 */ /* 0x002fc80000011654 */
[----:B------:R-:W-:-:S04]  /*0550*/  LOP3.LUT R4, R4, 0x1fe, R3, 0x78, !PT ;  /* 0x000001fe04047812 */ /* 0x000fc800078e7803 */
[----:B------:R-:W-:Y:S02]  /*0560*/  LOP3.LUT R5, R4, 0x40, RZ, 0x3c, !PT ;  /* 0x0000004004057812 */ /* 0x000fe400078e3cff */
[C---:B------:R-:W-:Y:S01]  /*0570*/  LOP3.LUT R85, R0.reuse, 0x3, RZ, 0xc0, !PT ;  /* 0x0000000300557812 */ /* 0x040fe200078ec0ff */
[----:B------:R-:W-:Y:S01]  /*0580*/  IMAD.MOV.U32 R65, RZ, RZ, -0x800000 ;  /* 0xff800000ff417424 */ /* 0x000fe200078e00ff */
[----:B------:R-:W-:Y:S01]  /*0590*/  MOV R9, 0x3f800000 ;  /* 0x3f80000000097802 */ /* 0x000fe20000000f00 */
[----:B------:R-:W-:Y:S01]  /*05a0*/  IMAD.MOV.U32 R82, RZ, RZ, 0x3f800000 ;  /* 0x3f800000ff527424 */ /* 0x000fe200078e00ff */
[----:B------:R-:W-:Y:S01]  /*05b0*/  MOV R64, 0xff800000 ;  /* 0xff80000000407802 */ /* 0x000fe20000000f00 */
[----:B------:R-:W-:Y:S01]  /*05c0*/  CS2R R44, SRZ ;  /* 0x00000000002c7805 */ /* 0x000fe2000001ff00 */
[----:B------:R-:W-:Y:S01]  /*05d0*/  CS2R R46, SRZ ;  /* 0x00000000002e7805 */ /* 0x000fe2000001ff00 */
[----:B------:R-:W-:Y:S01]  /*05e0*/  CS2R R40, SRZ ;  /* 0x0000000000287805 */ /* 0x000fe2000001ff00 */
[----:B------:R-:W-:Y:S01]  /*05f0*/  CS2R R42, SRZ ;  /* 0x00000000002a7805 */ /* 0x000fe2000001ff00 */
[----:B------:R-:W-:Y:S01]  /*0600*/  CS2R R36, SRZ ;  /* 0x0000000000247805 */ /* 0x000fe2000001ff00 */
[----:B------:R-:W-:Y:S01]  /*0610*/  CS2R R38, SRZ ;  /* 0x0000000000267805 */ /* 0x000fe2000001ff00 */
[----:B------:R-:W-:Y:S01]  /*0620*/  CS2R R34, SRZ ;  /* 0x0000000000227805 */ /* 0x000fe2000001ff00 */
[----:B------:R-:W-:Y:S01]  /*0630*/  CS2R R20, SRZ ;  /* 0x0000000000147805 */ /* 0x000fe2000001ff00 */
[C---:B------:R-:W-:Y:S01]  /*0640*/  LOP3.LUT R88, R0.reuse, 0x60, RZ, 0xc0, !PT ;  /* 0x0000006000587812 */ /* 0x040fe200078ec0ff */
[----:B------:R-:W-:Y:S01]  /*0650*/  IMAD.SHL.U32 R10, R85, 0x20, RZ ;  /* 0x00000020550a7824 */ /* 0x000fe200078e00ff */
[----:B------:R-:W-:Y:S01]  /*0660*/  LOP3.LUT R87, R0, 0x1c, RZ, 0xc0, !PT ;  /* 0x0000001c00577812 */ /* 0x000fe200078ec0ff */
[----:B--2---:R-:W-:Y:S04]  /*0670*/  STS.U16 [R4], R23 ;  /* 0x0000001704007388 */ /* 0x004fe80000000400 */
[----:B---3--:R-:W-:Y:S04]  /*0680*/  STS.U16 [R4+0x400], R25 ;  /* 0x0004001904007388 */ /* 0x008fe80000000400 */
[----:B-----5:R-:W-:Y:S04]  /*0690*/  STS.U16 [R4+0x800], R27 ;  /* 0x0008001b04007388 */ /* 0x020fe80000000400 */
[----:B------:R-:W-:Y:S04]  /*06a0*/  STS.U16 [R4+0xc00], R29 ;  /* 0x000c001d04007388 */ /* 0x000fe80000000400 */
[----:B------:R-:W-:Y:S04]  /*06b0*/  STS.U16 [R4+0x1400], R13 ;  /* 0x0014000d04007388 */ /* 0x000fe80000000400 */
[----:B------:R-:W-:Y:S04]  /*06c0*/  STS.U16 [R4+0x1000], R31 ;  /* 0x0010001f04007388 */ /* 0x000fe80000000400 */
[----:B----4-:R-:W-:Y:S04]  /*06d0*/  STS.U16 [R4+0x1800], R33 ;  /* 0x0018002104007388 */ /* 0x010fe80000000400 */
[----:B------:R-:W-:Y:S04]  /*06e0*/  STS.U16 [R4+0x1c00], R19 ;  /* 0x001c001304007388 */ /* 0x000fe80000000400 */
[----:B------:R0:W-:Y:S04]  /*06f0*/  STS.U16 [R5+0x1200], R8 ;  /* 0x0012000805007388 */ /* 0x0001e80000000400 */
[----:B------:R-:W-:Y:S04]  /*0700*/  STS.U16 [R5+0x1600], R6 ;  /* 0x0016000605007388 */ /* 0x000fe80000000400 */
[----:B------:R-:W-:Y:S01]  /*0710*/  STS.U16 [R5+0x1a00], R14 ;  /* 0x001a000e05007388 */ /* 0x000fe20000000400 */
[----:B0-----:R-:W-:-:S04]  /*0720*/  IADD3 R8, R11, 0x40, RZ ;  /* 0x000000400b087810 */ /* 0x001fc80007ffe0ff */
[----:B------:R-:W-:Y:S01]  /*0730*/  ISETP.GE.AND P0, PT, R8, 0x1, PT ;  /* 0x000000010800780c */ /* 0x000fe20003f06270 */
[----:B------:R0:W-:Y:S01]  /*0740*/  STS.U16 [R5+0x200], R22 ;  /* 0x0002001605007388 */ /* 0x0001e20000000400 */
[----:B------:R-:W-:Y:S01]  /*0750*/  CS2R R32, SRZ ;  /* 0x0000000000207805 */ /* 0x000fe2000001ff00 */
[----:B------:R-:W-:Y:S01]  /*0760*/  CS2R R30, SRZ ;  /* 0x00000000001e7805 */ /* 0x000fe2000001ff00 */
[----:B------:R-:W-:Y:S01]  /*0770*/  CS2R R18, SRZ ;  /* 0x0000000000127805 */ /* 0x000fe2000001ff00 */
[----:B------:R1:W-:Y:S04]  /*0780*/  STS.U16 [R5+0x600], R24 ;  /* 0x0006001805007388 */ /* 0x0003e80000000400 */
[----:B------:R2:W-:Y:S01]  /*0790*/  STS.U16 [R5+0xa00], R26 ;  /* 0x000a001a05007388 */ /* 0x0005e20000000400 */
[----:B0-----:R-:W-:-:S03]  /*07a0*/  CS2R R22, SRZ ;  /* 0x0000000000167805 */ /* 0x001fc6000001ff00 */
[----:B------:R0:W-:Y:S01]  /*07b0*/  STS.U16 [R5+0xe00], R28 ;  /* 0x000e001c05007388 */ /* 0x0001e20000000400 */
[----:B-1----:R-:W-:-:S03]  /*07c0*/  CS2R R24, SRZ ;  /* 0x0000000000187805 */ /* 0x002fc6000001ff00 */
[----:B------:R1:W-:Y:S01]  /*07d0*/  STS.U16 [R5+0x1e00], R16 ;  /* 0x001e001005007388 */ /* 0x0003e20000000400 */
[----:B--2---:R-:W-:Y:S01]  /*07e0*/  CS2R R26, SRZ ;  /* 0x00000000001a7805 */ /* 0x004fe2000001ff00 */
[----:B0-----:R-:W-:Y:S01]  /*07f0*/  CS2R R28, SRZ ;  /* 0x00000000001c7805 */ /* 0x001fe2000001ff00 */
[----:B-1----:R-:W-:Y:S01]  /*0800*/  CS2R R16, SRZ ;  /* 0x0000000000107805 */ /* 0x002fe2000001ff00 */
[----:B------:R-:W-:Y:S05]  /*0810*/  @!P0 BRA `(.L_x_0) ;  /* 0x000012b000008947 */ /* 0x000fea0003800000 */
[----:B------:R-:W-:Y:S01]  /*0820*/  LOP3.LUT R6, R0, 0x3f, RZ, 0xc0, !PT ;  /* 0x0000003f00067812 */ /* 0x000fe200078ec0ff */
[----:B------:R-:W-:Y:S01]  /*0830*/  IMAD R7, R2, c[0x0][0x1a0], RZ ;  /* 0x0000680002077a24 */ /* 0x000fe200078e02ff */
[----:B------:R-:W-:Y:S01]  /*0840*/  SHF.R.U32.HI R12, RZ, 0x1, R88 ;  /* 0x00000001ff0c7819 */ /* 0x000fe20000011658 */
[----:B------:R-:W-:Y:S01]  /*0850*/  IMAD.MOV.U32 R21, RZ, RZ, c[0x0][0x1a4] ;  /* 0x00006900ff157624 */ /* 0x000fe200078e00ff */
[----:B------:R-:W-:Y:S01]  /*0860*/  LOP3.LUT R14, R0, 0x7, RZ, 0xc0, !PT ;  /* 0x00000007000e7812 */ /* 0x000fe200078ec0ff */
[----:B------:R-:W-:Y:S01]  /*0870*/  IMAD R9, R6, c[0x0][0x1a8], RZ ;  /* 0x00006a0006097a24 */ /* 0x000fe200078e02ff */
[----:B------:R-:W-:Y:S01]  /*0880*/  LEA.HI R12, R87, R12, RZ, 0x1e ;  /* 0x0000000c570c7211 */ /* 0x000fe200078ff0ff */
[----:B------:R-:W-:Y:S01]  /*0890*/  IMAD.MOV.U32 R89, RZ, RZ, -0x800000 ;  /* 0xff800000ff597424 */ /* 0x000fe200078e00ff */
[----:B------:R-:W-:Y:S01]  /*08a0*/  SHF.L.U32 R6, R7, 0x1, RZ ;  /* 0x0000000107067819 */ /* 0x000fe200000006ff */
[----:B------:R-:W-:Y:S01]  /*08b0*/  IMAD.SHL.U32 R13, R9, 0x2, RZ ;  /* 0x00000002090d7824 */ /* 0x000fe200078e00ff */
[----:B------:R-:W-:Y:S01]  /*08c0*/  IADD3 R11, R11, R12, RZ ;  /* 0x0000000c0b0b7210 */ /* 0x000fe20007ffe0ff */
[----:B------:R-:W-:Y:S01]  /*08d0*/  IMAD R48, R14, 0x90, RZ ;  /* 0x000000900e307824 */ /* 0x000fe200078e02ff */
[----:B------:R-:W-:Y:S01]  /*08e0*/  LOP3.LUT R12, R0, 0xf, RZ, 0xc0, !PT ;  /* 0x0000000f000c7812 */ /* 0x000fe200078ec0ff */
[----:B------:R-:W-:Y:S01]  /*08f0*/  IMAD.HI R7, R7, 0x2, RZ ;  /* 0x0000000207077827 */ /* 0x000fe200078e02ff */
[----:B------:R-:W-:Y:S01]  /*0900*/  IADD3 R106, P0, P1, R13, c[0x0][0x168], R6 ;  /* 0x00005a000d6a7a10 */ /* 0x000fe2000791e006 */
[----:B------:R-:W-:Y:S01]  /*0910*/  CS2R R44, SRZ ;  /* 0x00000000002c7805 */ /* 0x000fe2000001ff00 */
[----:B------:R-:W-:Y:S01]  /*0920*/  LOP3.LUT R15, R3, 0x10, RZ, 0xc0, !PT ;  /* 0x00000010030f7812 */ /* 0x000fe200078ec0ff */
[----:B------:R-:W-:Y:S01]  /*0930*/  IMAD R6, R2, c[0x0][0x1b0], RZ ;  /* 0x00006c0002067a24 */ /* 0x000fe200078e02ff */
[----:B------:R-:W-:Y:S01]  /*0940*/  LOP3.LUT R16, R0, 0x10, RZ, 0xc0, !PT ;  /* 0x0000001000107812 */ /* 0x000fe200078ec0ff */
[----:B------:R-:W-:Y:S01]  /*0950*/  IMAD R13, R12, c[0x0][0x1b4], RZ ;  /* 0x00006d000c0d7a24 */ /* 0x000fe200078e02ff */
[--C-:B------:R-:W-:Y:S01]  /*0960*/  LOP3.LUT R19, R15, 0x60, R0.reuse, 0xf8, !PT ;  /* 0x000000600f137812 */ /* 0x100fe200078ef800 */
[----:B------:R-:W-:Y:S01]  /*0970*/  IMAD.HI R14, R9, 0x2, RZ ;  /* 0x00000002090e7827 */ /* 0x000fe200078e02ff */
[----:B------:R-:W-:Y:S01]  /*0980*/  SHF.L.U32 R17, R16, 0x6, RZ ;  /* 0x0000000610117819 */ /* 0x000fe200000006ff */
[----:B------:R-:W-:Y:S01]  /*0990*/  CS2R R46, SRZ ;  /* 0x00000000002e7805 */ /* 0x000fe2000001ff00 */
[----:B------:R-:W-:Y:S01]  /*09a0*/  LOP3.LUT R18, R48, R19, RZ, 0x3c, !PT ;  /* 0x0000001330127212 */ /* 0x000fe200078e3cff */
[----:B------:R-:W-:Y:S01]  /*09b0*/  IMAD.SHL.U32 R12, R6, 0x2, RZ ;  /* 0x00000002060c7824 */ /* 0x000fe200078e00ff */
[----:B------:R-:W-:Y:S01]  /*09c0*/  IADD3.X R19, R14, c[0x0][0x16c], R7, P0, P1 ;  /* 0x00005b000e137a10 */ /* 0x000fe200007e2407 */
[----:B------:R-:W-:Y:S01]  /*09d0*/  IMAD.SHL.U32 R15, R13, 0x2, RZ ;  /* 0x000000020d0f7824 */ /* 0x000fe200078e00ff */
[----:B------:R-:W-:Y:S01]  /*09e0*/  MOV R22, c[0x0][0x1b8] ;  /* 0x00006e0000167a02 */ /* 0x000fe20000000f00 */
[----:B------:R-:W-:Y:S01]  /*09f0*/  IMAD R20, R16, -0x30, R17 ;  /* 0xffffffd010147824 */ /* 0x000fe200078e0211 */
[----:B------:R-:W-:Y:S01]  /*0a00*/  SHF.R.U32.HI R16, RZ, 0x4, R0 ;  /* 0x00000004ff107819 */ /* 0x000fe20000011600 */
[----:B------:R-:W-:Y:S01]  /*0a10*/  IMAD.HI R7, R6, 0x2, RZ ;  /* 0x0000000206077827 */ /* 0x000fe200078e02ff */
[----:B------:R-:W-:Y:S01]  /*0a20*/  IADD3 R100, P2, P3, R15, c[0x0][0x170], R12 ;  /* 0x00005c000f647a10 */ /* 0x000fe20007b5e00c */
[----:B------:R-:W-:Y:S01]  /*0a30*/  CS2R R40, SRZ ;  /* 0x0000000000287805 */ /* 0x000fe2000001ff00 */
[----:B------:R-:W-:Y:S01]  /*0a40*/  SHF.R.S32.HI R15, RZ, 0x2, R0 ;  /* 0x00000002ff0f7819 */ /* 0x000fe20000011400 */
[----:B------:R-:W-:Y:S01]  /*0a50*/  IMAD.HI R14, R13, 0x2, RZ ;  /* 0x000000020d0e7827 */ /* 0x000fe200078e02ff */
[----:B------:R-:W-:Y:S01]  /*0a60*/  IADD3 R12, R17, R18, RZ ;  /* 0x00000012110c7210 */ /* 0x000fe20007ffe0ff */
[----:B------:R-:W-:Y:S01]  /*0a70*/  CS2R R42, SRZ ;  /* 0x00000000002a7805 */ /* 0x000fe2000001ff00 */
[----:B------:R-:W-:Y:S01]  /*0a80*/  SGXT R15, R15, 0x1 ;  /* 0x000000010f0f781a */ /* 0x000fe20000000200 */
[----:B------:R-:W-:Y:S01]  /*0a90*/  IMAD R9, R83, c[0x0][0x1a4], RZ ;  /* 0x0000690053097a24 */ /* 0x000fe200078e02ff */
[----:B------:R-:W-:Y:S01]  /*0aa0*/  SGXT.U32 R6, R16, 0x4 ;  /* 0x000000041006781a */ /* 0x000fe20000000000 */
[----:B------:R-:W-:Y:S01]  /*0ab0*/  CS2R R36, SRZ ;  /* 0x0000000000247805 */ /* 0x000fe2000001ff00 */
[----:B------:R-:W-:Y:S01]  /*0ac0*/  IADD3.X R18, R14, c[0x0][0x174], R7, P2, P3 ;  /* 0x00005d000e127a10 */ /* 0x000fe200017e6407 */
[----:B------:R-:W-:Y:S01]  /*0ad0*/  CS2R R38, SRZ ;  /* 0x0000000000267805 */ /* 0x000fe2000001ff00 */
[C---:B------:R-:W-:Y:S01]  /*0ae0*/  LEA R14, R21.reuse, R9, 0x2 ;  /* 0x00000009150e7211 */ /* 0x040fe200078e10ff */
[----:B------:R-:W-:Y:S01]  /*0af0*/  CS2R R32, SRZ ;  /* 0x0000000000207805 */ /* 0x000fe2000001ff00 */
[----:B------:R-:W-:Y:S01]  /*0b00*/  LOP3.LUT R16, R10, 0x90, R15, 0xf8, !PT ;  /* 0x000000900a107812 */ /* 0x000fe200078ef80f */
[----:B------:R-:W-:Y:S01]  /*0b10*/  IMAD R15, R6, c[0x0][0x1b8], RZ ;  /* 0x00006e00060f7a24 */ /* 0x000fe200078e02ff */
[----:B------:R-:W-:Y:S01]  /*0b20*/  LEA.HI R7, R0, 0x30, RZ, 0x1c ;  /* 0x0000003000077811 */ /* 0x000fe200078fe0ff */
[----:B------:R-:W-:Y:S01]  /*0b30*/  IMAD R6, R21, 0x4, R14 ;  /* 0x0000000415067824 */ /* 0x000fe200078e020e */
[-C--:B------:R-:W-:Y:S01]  /*0b40*/  LEA R112, P0, R9, R106.reuse, 0x1 ;  /* 0x0000006a09707211 */ /* 0x080fe200078008ff */
[----:B------:R-:W-:Y:S01]  /*0b50*/  CS2R R34, SRZ ;  /* 0x0000000000227805 */ /* 0x000fe2000001ff00 */
[----:B------:R-:W-:Y:S01]  /*0b60*/  LEA R110, P1, R14, R106, 0x1 ;  /* 0x0000006a0e6e7211 */ /* 0x000fe200078208ff */
[----:B------:R-:W-:Y:S01]  /*0b70*/  IMAD R17, R7, c[0x0][0x1b8], RZ ;  /* 0x00006e0007117a24 */ /* 0x000fe200078e02ff */
[----:B------:R-:W-:Y:S01]  /*0b80*/  LEA R7, R21, R6, 0x2 ;  /* 0x0000000615077211 */ /* 0x000fe200078e10ff */
[----:B------:R-:W-:Y:S01]  /*0b90*/  CS2R R28, SRZ ;  /* 0x00000000001c7805 */ /* 0x000fe2000001ff00 */
[-C--:B------:R-:W-:Y:S01]  /*0ba0*/  LEA R108, P2, R6, R106.reuse, 0x1 ;  /* 0x0000006a066c7211 */ /* 0x080fe200078408ff */
[----:B------:R-:W-:Y:S01]  /*0bb0*/  CS2R R30, SRZ ;  /* 0x00000000001e7805 */ /* 0x000fe2000001ff00 */
[C---:B------:R-:W-:Y:S01]  /*0bc0*/  LEA R106, P3, R7.reuse, R106, 0x1 ;  /* 0x0000006a076a7211 */ /* 0x040fe200078608ff */
[----:B------:R-:W-:Y:S01]  /*0bd0*/  CS2R R24, SRZ ;  /* 0x0000000000187805 */ /* 0x000fe2000001ff00 */
[----:B------:R-:W-:Y:S01]  /*0be0*/  LOP3.LUT R13, R16, 0x10, R3, 0x78, !PT ;  /* 0x00000010100d7812 */ /* 0x000fe200078e7803 */
[----:B------:R-:W-:Y:S01]  /*0bf0*/  IMAD R16, R22, 0x10, R15 ;  /* 0x0000001016107824 */ /* 0x000fe200078e020f */
[-C--:B------:R-:W-:Y:S01]  /*0c00*/  LEA.HI.X.SX32 R107, R7, R19.reuse, 0x1, P3 ;  /* 0x00000013076b7211 */ /* 0x080fe200018f0eff */
[----:B------:R-:W-:Y:S01]  /*0c10*/  CS2R R26, SRZ ;  /* 0x00000000001a7805 */ /* 0x000fe2000001ff00 */
[----:B------:R-:W-:Y:S01]  /*0c20*/  SHF.R.S32.HI R7, RZ, 0x6, R0 ;  /* 0x00000006ff077819 */ /* 0x000fe20000011400 */
[----:B------:R-:W-:Y:S01]  /*0c30*/  IMAD.IADD R13, R13, 0x1, R20 ;  /* 0x000000010d0d7824 */ /* 0x000fe200078e0214 */
[-C--:B------:R-:W-:Y:S01]  /*0c40*/  LEA.HI.X.SX32 R113, R9, R19.reuse, 0x1, P0 ;  /* 0x0000001309717211 */ /* 0x080fe200000f0eff */
[----:B------:R-:W-:Y:S01]  /*0c50*/  IMAD.MOV.U32 R9, RZ, RZ, 0x3f800000 ;  /* 0x3f800000ff097424 */ /* 0x000fe200078e00ff */
[-C--:B------:R-:W-:Y:S01]  /*0c60*/  LEA.HI.X.SX32 R109, R6, R19.reuse, 0x1, P2 ;  /* 0x00000013066d7211 */ /* 0x080fe200010f0eff */
[----:B------:R-:W-:Y:S01]  /*0c70*/  CS2R R20, SRZ ;  /* 0x0000000000147805 */ /* 0x000fe2000001ff00 */
[----:B------:R-:W-:Y:S01]  /*0c80*/  LEA R6, R22, R16, 0x4 ;  /* 0x0000001016067211 */ /* 0x000fe200078e20ff */
[----:B------:R-:W-:Y:S01]  /*0c90*/  UMOV UR4, URZ ;  /* 0x0000003f00047c82 */ /* 0x000fe20008000000 */
[-C--:B------:R-:W-:Y:S01]  /*0ca0*/  LEA R104, P0, R15, R100.reuse, 0x1 ;  /* 0x000000640f687211 */ /* 0x080fe200078008ff */
[----:B------:R-:W-:Y:S01]  /*0cb0*/  CS2R R22, SRZ ;  /* 0x0000000000167805 */ /* 0x000fe2000001ff00 */
[----:B------:R-:W-:Y:S01]  /*0cc0*/  SGXT R7, R7, 0x1 ;  /* 0x000000010707781a */ /* 0x000fe20000000200 */
[----:B------:R-:W-:Y:S01]  /*0cd0*/  UMOV UR5, URZ ;  /* 0x0000003f00057c82 */ /* 0x000fe20008000000 */
[----:B------:R-:W-:Y:S01]  /*0ce0*/  LEA.HI.X.SX32 R111, R14, R19, 0x1, P1 ;  /* 0x000000130e6f7211 */ /* 0x000fe200008f0eff */
[----:B------:R-:W-:Y:S01]  /*0cf0*/  IMAD.MOV.U32 R14, RZ, RZ, RZ ;  /* 0x000000ffff0e7224 */ /* 0x000fe200078e00ff */
[----:B------:R-:W-:-:S02]  /*0d00*/  LEA R102, P1, R16, R100, 0x1 ;  /* 0x0000006410667211 */ /* 0x000fc400078208ff */
[-C--:B------:R-:W-:Y:S02]  /*0d10*/  LEA R98, P3, R17, R100.reuse, 0x1 ;  /* 0x0000006411627211 */ /* 0x080fe400078608ff */
[----:B------:R-:W-:Y:S02]  /*0d20*/  LEA R100, P2, R6, R100, 0x1 ;  /* 0x0000006406647211 */ /* 0x000fe400078408ff */
[-C--:B------:R-:W-:Y:S02]  /*0d30*/  LEA.HI.X.SX32 R105, R15, R18.reuse, 0x1, P0 ;  /* 0x000000120f697211 */ /* 0x080fe400000f0eff */
[----:B------:R-:W-:Y:S02]  /*0d40*/  LOP3.LUT R80, R7, 0x90, RZ, 0xc0, !PT ;  /* 0x0000009007507812 */ /* 0x000fe400078ec0ff */
[----:B------:R-:W-:Y:S02]  /*0d50*/  LOP3.LUT R15, R48, 0x30, R3, 0x78, !PT ;  /* 0x00000030300f7812 */ /* 0x000fe400078e7803 */
[----:B------:R-:W-:-:S02]  /*0d60*/  LEA.HI.X.SX32 R103, R16, R18, 0x1, P1 ;  /* 0x0000001210677211 */ /* 0x000fc400008f0eff */
[-C--:B------:R-:W-:Y:S02]  /*0d70*/  LEA.HI.X.SX32 R99, R17, R18.reuse, 0x1, P3 ;  /* 0x0000001211637211 */ /* 0x080fe400018f0eff */
[----:B------:R-:W-:Y:S01]  /*0d80*/  LEA.HI.X.SX32 R101, R6, R18, 0x1, P2 ;  /* 0x0000001206657211 */ /* 0x000fe200010f0eff */
[----:B------:R-:W-:Y:S01]  /*0d90*/  CS2R R16, SRZ ;  /* 0x0000000000107805 */ /* 0x000fe2000001ff00 */
[----:B------:R-:W-:Y:S01]  /*0da0*/  MOV R90, 0xff800000 ;  /* 0xff800000005a7802 */ /* 0x000fe20000000f00 */
[----:B------:R-:W-:Y:S01]  /*0db0*/  CS2R R18, SRZ ;  /* 0x0000000000127805 */ /* 0x000fe2000001ff00 */
[----:B------:R-:W-:Y:S02]  /*0dc0*/  MOV R6, RZ ;  /* 0x000000ff00067202 */ /* 0x000fe40000000f00 */
[----:B------:R-:W-:Y:S02]  /*0dd0*/  MOV R82, 0x3f800000 ;  /* 0x3f80000000527802 */ /* 0x000fe40000000f00 */
[----:B------:R-:W-:-:S02]  /*0de0*/  LOP3.LUT R80, R80, 0x17e, R3, 0x78, !PT ;  /* 0x0000017e50507812 */ /* 0x000fc400078e7803 */
[----:B------:R-:W-:Y:S02]  /*0df0*/  IADD3 R81, R11, 0x8, RZ ;  /* 0x000000080b517810 */ /* 0x000fe40007ffe0ff */
[----:B------:R-:W-:Y:S02]  /*0e00*/  LOP3.LUT R7, R15, 0x40, RZ, 0x3c, !PT ;  /* 0x000000400f077812 */ /* 0x000fe400078e3cff */
.L_x_1:
[----:B------:R-:W-:-:S04]  /*0e10*/  IMAD.WIDE R48, R14, 0x2, R112 ;  /* 0x000000020e307825 */ /* 0x000fc800078e0270 */
[C---:B------:R-:W-:Y:S02]  /*0e20*/  IMAD.WIDE R52, R14.reuse, 0x2, R108 ;  /* 0x000000020e347825 */ /* 0x040fe400078e026c */
[----:B------:R-:W2:Y:S02]  /*0e30*/  LDG.E.U16 R49, [R48.64] ;  /* 0x0000000630317981 */ /* 0x000ea4000c1e1500 */
[C---:B------:R-:W-:Y:S02]  /*0e40*/  IMAD.WIDE R50, R14.reuse, 0x2, R110 ;  /* 0x000000020e327825 */ /* 0x040fe400078e026e */
[----:B------:R-:W3:Y:S02]  /*0e50*/  LDG.E.U16 R53, [R52.64] ;  /* 0x0000000634357981 */ /* 0x000ee4000c1e1500 */
[----:B------:R-:W-:Y:S02]  /*0e60*/  IMAD.WIDE R54, R14, 0x2, R106 ;  /* 0x000000020e367825 */ /* 0x000fe400078e026a */
[----:B------:R-:W4:Y:S04]  /*0e70*/  LDG.E.U16 R50, [R50.64] ;  /* 0x0000000632327981 */ /* 0x000f28000c1e1500 */
[----:B------:R-:W5:Y:S04]  /*0e80*/  LDG.E.U16 R54, [R54.64] ;  /* 0x0000000636367981 */ /* 0x000f68000c1e1500 */
[----:B------:R-:W-:Y:S01]  /*0e90*/  BAR.SYNC.DEFER_BLOCKING 0x0 ;  /* 0x0000000000007b1d */ /* 0x000fe20000010000 */
[----:B------:R-:W-:-:S04]  /*0ea0*/  IMAD.WIDE R94, R6, 0x2, R100 ;  /* 0x00000002065e7825 */ /* 0x000fc800078e0264 */
[----:B------:R-:W-:-:S04]  /*0eb0*/  IMAD.WIDE R96, R6, 0x2, R98 ;  /* 0x0000000206607825 */ /* 0x000fc800078e0262 */
[----:B------:R-:W-:-:S04]  /*0ec0*/  IMAD.WIDE R72, R6, 0x2, R104 ;  /* 0x0000000206487825 */ /* 0x000fc800078e0268 */
[----:B------:R-:W-:Y:S01]  /*0ed0*/  IMAD.WIDE R76, R6, 0x2, R102 ;  /* 0x00000002064c7825 */ /* 0x000fe200078e0266 */
[----:B--2---:R-:W-:Y:S04]  /*0ee0*/  STS.U16 [R4+0x2000], R49 ;  /* 0x0020003104007388 */ /* 0x004fe80000000400 */
[----:B---3--:R-:W-:Y:S04]  /*0ef0*/  STS.U16 [R4+0x2400], R53 ;  /* 0x0024003504007388 */ /* 0x008fe80000000400 */
[----:B----4-:R-:W-:Y:S04]  /*0f00*/  STS.U16 [R5+0x2200], R50 ;  /* 0x0022003205007388 */ /* 0x010fe80000000400 */
[----:B-----5:R-:W-:Y:S04]  /*0f10*/  STS.U16 [R5+0x2600], R54 ;  /* 0x0026003605007388 */ /* 0x020fe80000000400 */
[----:B------:R-:W-:Y:S06]  /*0f20*/  BAR.SYNC.DEFER_BLOCKING 0x0 ;  /* 0x0000000000007b1d */ /* 0x000fec0000010000 */
[----:B------:R0:W2:Y:S04]  /*0f30*/  LDG.E.U16 R91, [R72.64] ;  /* 0x00000006485b7981 */ /* 0x0000a8000c1e1500 */
[----:B------:R1:W3:Y:S04]  /*0f40*/  LDG.E.U16 R93, [R76.64] ;  /* 0x000000064c5d7981 */ /* 0x0002e8000c1e1500 */
[----:B------:R-:W4:Y:S04]  /*0f50*/  LDG.E.U16 R95, [R94.64] ;  /* 0x000000065e5f7981 */ /* 0x000f28000c1e1500 */
[----:B------:R-:W5:Y:S04]  /*0f60*/  LDG.E.U16 R97, [R96.64] ;  /* 0x0000000660617981 */ /* 0x000f68000c1e1500 */
[----:B------:R-:W-:Y:S04]  /*0f70*/  LDSM.16.MT88.4 R64, [R12] ;  /* 0x000000000c40783b */ /* 0x000fe80000004200 */
[----:B------:R-:W1:Y:S04]  /*0f80*/  LDSM.16.M88.4 R48, [R15+0x2000] ;  /* 0x002000000f30783b */ /* 0x000e680000000200 */
[----:B------:R-:W1:Y:S04]  /*0f90*/  LDSM.16.M88.4 R52, [R15+0x2400] ;  /* 0x002400000f34783b */ /* 0x000e680000000200 */
[----:B------:R-:W1:Y:S04]  /*0fa0*/  LDSM.16.MT88.4 R56, [R12+0x800] ;  /* 0x000800000c38783b */ /* 0x000e680000004200 */
[----:B------:R-:W-:Y:S04]  /*0fb0*/  LDSM.16.MT88.4 R68, [R12+0x1000] ;  /* 0x001000000c44783b */ /* 0x000fe80000004200 */
[----:B0-----:R-:W0:Y:S04]  /*0fc0*/  LDSM.16.M88.4 R72, [R7+0x2000] ;  /* 0x002000000748783b */ /* 0x001e280000000200 */
[----:B-1----:R-:W1:Y:S01]  /*0fd0*/  LDSM.16.M88.4 R76, [R7+0x2400] ;  /* 0x00240000074c783b */ /* 0x002e620000000200 */
[C---:B------:R-:W-:Y:S08]  /*0fe0*/  HMMA.16816.F32.BF16 R60, R64.reuse, R48, RZ ;  /* 0x00000030403c723c */ /* 0x040ff000000418ff */
[----:B------:R-:W-:Y:S11]  /*0ff0*/  HMMA.16816.F32.BF16 R64, R64, R52, RZ ;  /* 0x000000344040723c */ /* 0x000ff600000418ff */
[----:B------:R-:W-:Y:S05]  /*1000*/  @!UPT UIADD3 URZ, URZ, URZ, URZ ;  /* 0x0000003f3f3ff290 */ /* 0x000fea000fffe03f */
[C---:B------:R-:W-:Y:S01]  /*1010*/  HMMA.16816.F32.BF16 R60, R56.reuse, R50, R60 ;  /* 0x00000032383c723c */ /* 0x040fe2000004183c */
[----:B------:R-:W1:Y:S04]  /*1020*/  LDSM.16.MT88.4 R48, [R12+0x1800] ;  /* 0x001800000c30783b */ /* 0x000e680000004200 */
[----:B------:R-:W-:Y:S03]  /*1030*/  BAR.SYNC.DEFER_BLOCKING 0x0 ;  /* 0x0000000000007b1d */ /* 0x000fe60000010000 */
[----:B------:R-:W-:Y:S11]  /*1040*/  HMMA.16816.F32.BF16 R64, R56, R54, R64 ;  /* 0x000000363840723c */ /* 0x000ff60000041840 */
[----:B------:R-:W-:Y:S05]  /*1050*/  @!UPT UIADD3 URZ, URZ, URZ, URZ ;  /* 0x0000003f3f3ff290 */ /* 0x000fea000fffe03f */
[C---:B0-----:R-:W-:Y:S08]  /*1060*/  HMMA.16816.F32.BF16 R60, R68.reuse, R72, R60 ;  /* 0x00000048443c723c */ /* 0x041ff0000004183c */
[----:B-1----:R-:W-:Y:S01]  /*1070*/  HMMA.16816.F32.BF16 R64, R68, R76, R64 ;  /* 0x0000004c4440723c */ /* 0x002fe20000041840 */
[----:B------:R-:W-:Y:S11]  /*1080*/  LEA R54, P0, R85, UR4, 0x1 ;  /* 0x0000000455367c11 */ /* 0x000ff6000f8008ff */
[----:B------:R-:W-:Y:S04]  /*1090*/  @!UPT UIADD3 URZ, URZ, URZ, URZ ;  /* 0x0000003f3f3ff290 */ /* 0x000fe8000fffe03f */
[C---:B------:R-:W-:Y:S08]  /*10a0*/  HMMA.16816.F32.BF16 R60, R48.reuse, R74, R60 ;  /* 0x0000004a303c723c */ /* 0x040ff0000004183c */
[----:B------:R-:W-:Y:S07]  /*10b0*/  HMMA.16816.F32.BF16 R64, R48, R78, R64 ;  /* 0x0000004e3040723c */ /* 0x000fee0000041840 */
[C---:B------:R-:W-:Y:S01]  /*10c0*/  IADD3 R48, P2, R54.reuse, 0x8, RZ ;  /* 0x0000000836307810 */ /* 0x040fe20007f5e0ff */
[----:B------:R-:W-:Y:S01]  /*10d0*/  IMAD.X R51, RZ, RZ, UR5, P0 ;  /* 0x00000005ff337e24 */ /* 0x000fe200080e06ff */
[----:B------:R-:W-:-:S02]  /*10e0*/  ISETP.GT.U32.AND P0, PT, R54, R11, PT ;  /* 0x0000000b3600720c */ /* 0x000fc40003f04070 */
[----:B------:R-:W-:Y:S02]  /*10f0*/  ISETP.GT.U32.AND P1, PT, R48, R11, PT ;  /* 0x0000000b3000720c */ /* 0x000fe40003f24070 */
[----:B------:R-:W-:Y:S02]  /*1100*/  IADD3.X R48, RZ, R51, RZ, P2, !PT ;  /* 0x00000033ff307210 */ /* 0x000fe400017fe4ff */
[-C--:B------:R-:W-:Y:S01]  /*1110*/  ISETP.GE.U32.AND P2, PT, R54, R11.reuse, PT ;  /* 0x0000000b3600720c */ /* 0x080fe20003f46070 */
[----:B------:R-:W-:Y:S01]  /*1120*/  FMUL R60, R60, c[0x0][0x188] ;  /* 0x000062003c3c7a20 */ /* 0x000fe20000400000 */
[----:B------:R-:W-:Y:S01]  /*1130*/  IADD3 R50, P3, R54, 0x9, RZ ;  /* 0x0000000936327810 */ /* 0x000fe20007f7e0ff */
[----:B------:R-:W-:Y:S01]  /*1140*/  FMUL R61, R61, c[0x0][0x188] ;  /* 0x000062003d3d7a20 */ /* 0x000fe20000400000 */
[C---:B------:R-:W-:Y:S02]  /*1150*/  ISETP.GT.U32.AND.EX P0, PT, R51.reuse, RZ, PT, P0 ;  /* 0x000000ff3300720c */ /* 0x040fe40003f04100 */
[----:B------:R-:W-:Y:S01]  /*1160*/  ISETP.GE.U32.AND.EX P2, PT, R51, RZ, PT, P2 ;  /* 0x000000ff3300720c */ /* 0x000fe20003f46120 */
[----:B------:R-:W-:Y:S01]  /*1170*/  IMAD.X R53, RZ, RZ, R51, P3 ;  /* 0x000000ffff357224 */ /* 0x000fe200018e0633 */
[----:B------:R-:W-:Y:S01]  /*1180*/  ISETP.GT.U32.AND.EX P1, PT, R48, RZ, PT, P1 ;  /* 0x000000ff3000720c */ /* 0x000fe20003f24110 */
[----:B------:R-:W-:Y:S01]  /*1190*/  FMUL R64, R64, c[0x0][0x188] ;  /* 0x0000620040407a20 */ /* 0x000fe20000400000 */
[----:B------:R-:W-:-:S02]  /*11a0*/  ISETP.GT.U32.AND P4, PT, R50, R11, PT ;  /* 0x0000000b3200720c */ /* 0x000fc40003f84070 */
[----:B------:R-:W-:Y:S02]  /*11b0*/  FSEL R60, R60, -INF , !P0 ;  /* 0xff8000003c3c7808 */ /* 0x000fe40004000000 */
[----:B------:R-:W-:Y:S01]  /*11c0*/  FSEL R61, R61, -INF , !P2 ;  /* 0xff8000003d3d7808 */ /* 0x000fe20005000000 */
[----:B------:R-:W-:Y:S01]  /*11d0*/  FMUL R65, R65, c[0x0][0x188] ;  /* 0x0000620041417a20 */ /* 0x000fe20000400000 */
[----:B------:R-:W-:Y:S02]  /*11e0*/  ISETP.GT.U32.AND.EX P2, PT, R53, RZ, PT, P4 ;  /* 0x000000ff3500720c */ /* 0x000fe40003f44140 */
[----:B------:R-:W-:Y:S02]  /*11f0*/  FSEL R64, R64, -INF , !P1 ;  /* 0xff80000040407808 */ /* 0x000fe40004800000 */
[----:B------:R-:W-:Y:S02]  /*1200*/  FMNMX R49, R60, R61, !PT ;  /* 0x0000003d3c317209 */ /* 0x000fe40007800000 */
[----:B------:R-:W-:-:S02]  /*1210*/  FSEL R48, R65, -INF , !P2 ;  /* 0xff80000041307808 */ /* 0x000fc40005000000 */
[----:B------:R-:W-:-:S04]  /*1220*/  FMNMX R49, R64, R49, !PT ;  /* 0x0000003140317209 */ /* 0x000fc80007800000 */
[----:B------:R-:W-:Y:S02]  /*1230*/  FMNMX R52, R48, R49, !PT ;  /* 0x0000003130347209 */ /* 0x000fe40007800000 */
[CC--:B------:R-:W-:Y:S02]  /*1240*/  ISETP.GT.U32.AND P1, PT, R54.reuse, R81.reuse, PT ;  /* 0x000000513600720c */ /* 0x0c0fe40003f24070 */
[-C--:B------:R-:W-:Y:S01]  /*1250*/  ISETP.GE.U32.AND P2, PT, R54, R81.reuse, PT ;  /* 0x000000513600720c */ /* 0x080fe20003f46070 */
[----:B------:R-:W0:Y:S01]  /*1260*/  SHFL.BFLY PT, R55, R52, 0x2, 0x1f ;  /* 0x0c401f0034377f89 */ /* 0x000e2200000e0000 */
[----:B------:R-:W-:Y:S01]  /*1270*/  FMUL R62, R62, c[0x0][0x188] ;  /* 0x000062003e3e7a20 */ /* 0x000fe20000400000 */
[----:B------:R-:W-:Y:S01]  /*1280*/  ISETP.GT.U32.AND.EX P1, PT, R51, RZ, PT, P1 ;  /* 0x000000ff3300720c */ /* 0x000fe20003f24110 */
[----:B------:R-:W-:Y:S01]  /*1290*/  FMUL R63, R63, c[0x0][0x188] ;  /* 0x000062003f3f7a20 */ /* 0x000fe20000400000 */
[----:B------:R-:W-:Y:S01]  /*12a0*/  ISETP.GE.U32.AND.EX P2, PT, R51, RZ, PT, P2 ;  /* 0x000000ff3300720c */ /* 0x000fe20003f46120 */
        /* <DEDUP_REMOVED lines=11> */
[----:B0-----:R-:W-:-:S03]  /*1360*/  FMNMX R55, R52, R55, !PT ;  /* 0x0000003734377209 */ /* 0x001fc60007800000 */
[----:B------:R-:W0:Y:S04]  /*1370*/  SHFL.BFLY PT, R57, R50, 0x2, 0x1f ;  /* 0x0c401f0032397f89 */ /* 0x000e2800000e0000 */
[----:B------:R-:W1:Y:S01]  /*1380*/  SHFL.BFLY PT, R52, R55, 0x1, 0x1f ;  /* 0x0c201f0037347f89 */ /* 0x000e6200000e0000 */
[----:B0-----:R-:W-:Y:S02]  /*1390*/  FMNMX R57, R50, R57, !PT ;  /* 0x0000003932397209 */ /* 0x001fe40007800000 */
[----:B-1----:R-:W-:-:S03]  /*13a0*/  FMNMX R65, R55, R52, !PT ;  /* 0x0000003437417209 */ /* 0x002fc60007800000 */
[----:B------:R-:W0:Y:S01]  /*13b0*/  SHFL.BFLY PT, R52, R57, 0x1, 0x1f ;  /* 0x0c201f0039347f89 */ /* 0x000e2200000e0000 */
[----:B------:R-:W-:-:S05]  /*13c0*/  FMNMX R65, R65, R90, !PT ;  /* 0x0000005a41417209 */ /* 0x000fca0007800000 */
[--C-:B------:R-:W-:Y:S02]  /*13d0*/  FADD R64, R64, -R65.reuse ;  /* 0x8000004140407221 */ /* 0x100fe40000000000 */
[----:B------:R-:W-:Y:S02]  /*13e0*/  FADD R48, R48, -R65 ;  /* 0x8000004130307221 */ /* 0x000fe40000000000 */
[----:B------:R-:W-:Y:S02]  /*13f0*/  FMUL R69, R64, 1.4426950216293334961 ;  /* 0x3fb8aa3b40457820 */ /* 0x000fe40000400000 */
[----:B------:R-:W-:Y:S01]  /*1400*/  FMUL R48, R48, 1.4426950216293334961 ;  /* 0x3fb8aa3b30307820 */ /* 0x000fe20000400000 */
[----:B0-----:R-:W-:-:S04]  /*1410*/  FMNMX R52, R57, R52, !PT ;  /* 0x0000003439347209 */ /* 0x001fc80007800000 */
[----:B------:R-:W-:Y:S01]  /*1420*/  FMNMX R64, R52, R89, !PT ;  /* 0x0000005934407209 */ /* 0x000fe20007800000 */
[----:B------:R-:W-:Y:S01]  /*1430*/  FADD R50, -R65, R90 ;  /* 0x0000005a41327221 */ /* 0x000fe20000000100 */
[----:B--2---:R-:W-:Y:S04]  /*1440*/  STS.U16 [R80+0x2000], R91 ;  /* 0x0020005b50007388 */ /* 0x004fe80000000400 */
[----:B---3--:R-:W-:Y:S04]  /*1450*/  STS.U16 [R80+0x2200], R93 ;  /* 0x0022005d50007388 */ /* 0x008fe80000000400 */
[----:B----4-:R-:W-:Y:S04]  /*1460*/  STS.U16 [R80+0x2400], R95 ;  /* 0x0024005f50007388 */ /* 0x010fe80000000400 */
[----:B-----5:R-:W-:Y:S04]  /*1470*/  STS.U16 [R80+0x2600], R97 ;  /* 0x0026006150007388 */ /* 0x020fe80000000400 */
[----:B------:R-:W-:Y:S01]  /*1480*/  BAR.SYNC.DEFER_BLOCKING 0x0 ;  /* 0x0000000000007b1d */ /* 0x000fe20000010000 */
[----:B------:R-:W-:-:S02]  /*1490*/  FADD R53, R53, -R64 ;  /* 0x8000004035357221 */ /* 0x000fc40000000000 */
[----:B------:R-:W-:-:S03]  /*14a0*/  FMUL R50, R50, 1.4426950216293334961 ;  /* 0x3fb8aa3b32327820 */ /* 0x000fc60000400000 */
[----:B------:R0:W-:Y:S01]  /*14b0*/  MUFU.EX2 R70, R48 ;  /* 0x0000003000467308 */ /* 0x0001e20000000800 */
[--C-:B------:R-:W-:Y:S02]  /*14c0*/  FADD R60, R60, -R65.reuse ;  /* 0x800000413c3c7221 */ /* 0x100fe40000000000 */
[----:B------:R-:W-:Y:S02]  /*14d0*/  FADD R61, R61, -R65 ;  /* 0x800000413d3d7221 */ /* 0x000fe40000000000 */
[--C-:B------:R-:W-:Y:S02]  /*14e0*/  FADD R51, R51, -R64.reuse ;  /* 0x8000004033337221 */ /* 0x100fe40000000000 */
[----:B0-----:R-:W-:Y:S01]  /*14f0*/  FMUL R48, R53, 1.4426950216293334961 ;  /* 0x3fb8aa3b35307820 */ /* 0x001fe20000400000 */
[----:B------:R0:W-:Y:S01]  /*1500*/  MUFU.EX2 R66, R50 ;  /* 0x0000003200427308 */ /* 0x0001e20000000800 */
[----:B------:R-:W-:Y:S01]  /*1510*/  FADD R63, R63, -R64 ;  /* 0x800000403f3f7221 */ /* 0x000fe20000000000 */
[----:B------:R-:W1:Y:S04]  /*1520*/  LDSM.16.M88.4 R56, [R13+0x2000] ;  /* 0x002000000d38783b */ /* 0x000e680000000200 */
[----:B------:R-:W2:Y:S01]  /*1530*/  LDSM.16.M88.4 R52, [R13+0x2200] ;  /* 0x002200000d34783b */ /* 0x000ea20000000200 */
[----:B0-----:R-:W-:-:S02]  /*1540*/  FADD R50, -R64, R89 ;  /* 0x0000005940327221 */ /* 0x001fc40000000100 */
[----:B------:R-:W-:Y:S02]  /*1550*/  FMUL R60, R60, 1.4426950216293334961 ;  /* 0x3fb8aa3b3c3c7820 */ /* 0x000fe40000400000 */
[----:B------:R-:W-:Y:S02]  /*1560*/  FADD R49, R49, -R64 ;  /* 0x8000004031317221 */ /* 0x000fe40000000000 */
[----:B------:R-:W-:Y:S02]  /*1570*/  FMUL R61, R61, 1.4426950216293334961 ;  /* 0x3fb8aa3b3d3d7820 */ /* 0x000fe40000400000 */
[----:B------:R-:W-:Y:S02]  /*1580*/  FMUL R51, R51, 1.4426950216293334961 ;  /* 0x3fb8aa3b33337820 */ /* 0x000fe40000400000 */
[----:B------:R-:W-:Y:S01]  /*1590*/  FMUL R63, R63, 1.4426950216293334961 ;  /* 0x3fb8aa3b3f3f7820 */ /* 0x000fe20000400000 */
[----:B------:R0:W-:Y:S01]  /*15a0*/  MUFU.EX2 R68, R60 ;  /* 0x0000003c00447308 */ /* 0x0001e20000000800 */
[----:B------:R-:W-:-:S07]  /*15b0*/  FMUL R67, R50, 1.4426950216293334961 ;  /* 0x3fb8aa3b32437820 */ /* 0x000fce0000400000 */
[----:B------:R-:W3:Y:S01]  /*15c0*/  MUFU.EX2 R71, R61 ;  /* 0x0000003d00477308 */ /* 0x000ee20000000800 */
[----:B0-----:R-:W-:-:S07]  /*15d0*/  FMUL R60, R49, 1.4426950216293334961 ;  /* 0x3fb8aa3b313c7820 */ /* 0x001fce0000400000 */
[----:B------:R-:W-:Y:S08]  /*15e0*/  MUFU.EX2 R72, R51 ;  /* 0x0000003300487308 */ /* 0x000ff00000000800 */
[----:B------:R-:W0:Y:S08]  /*15f0*/  MUFU.EX2 R73, R63 ;  /* 0x0000003f00497308 */ /* 0x000e300000000800 */
[----:B------:R-:W4:Y:S08]  /*1600*/  MUFU.EX2 R69, R69 ;  /* 0x0000004500457308 */ /* 0x000f300000000800 */
[----:B------:R3:W-:Y:S08]  /*1610*/  MUFU.EX2 R74, R48 ;  /* 0x00000030004a7308 */ /* 0x0007f00000000800 */
[----:B------:R-:W5:Y:S08]  /*1620*/  MUFU.EX2 R67, R67 ;  /* 0x0000004300437308 */ /* 0x000f700000000800 */
[----:B------:R1:W2:Y:S01]  /*1630*/  MUFU.EX2 R75, R60 ;  /* 0x0000003c004b7308 */ /* 0x0002a20000000800 */
[----:B---3--:R-:W-:Y:S01]  /*1640*/  F2FP.BF16.PACK_AB R48, R71, R68 ;  /* 0x000000444730723e */ /* 0x008fe200000010ff */
[----:B------:R-:W-:Y:S01]  /*1650*/  FADD R68, R68, R71 ;  /* 0x0000004744447221 */ /* 0x000fe20000000000 */
[----:B0-----:R-:W-:Y:S01]  /*1660*/  F2FP.BF16.PACK_AB R49, R73, R72 ;  /* 0x000000484931723e */ /* 0x001fe200000010ff */
[----:B------:R-:W-:Y:S01]  /*1670*/  FADD R73, R72, R73 ;  /* 0x0000004948497221 */ /* 0x000fe20000000000 */
[----:B----4-:R-:W-:Y:S01]  /*1680*/  F2FP.BF16.PACK_AB R50, R70, R69 ;  /* 0x000000454632723e */ /* 0x010fe200000010ff */
[----:B------:R-:W-:-:S02]  /*1690*/  FMUL R44, R66, R44 ;  /* 0x0000002c422c7220 */ /* 0x000fc40000400000 */
[C---:B------:R-:W-:Y:S01]  /*16a0*/  FMUL R45, R66.reuse, R45 ;  /* 0x0000002d422d7220 */ /* 0x040fe20000400000 */
[----:B-1----:R-:W-:Y:S01]  /*16b0*/  LDSM.16.M88.4 R60, [R13+0x2400] ;  /* 0x002400000d3c783b */ /* 0x002fe20000000200 */
[C---:B-----5:R-:W-:Y:S02]  /*16c0*/  FMUL R46, R67.reuse, R46 ;  /* 0x0000002e432e7220 */ /* 0x060fe40000400000 */
[----:B------:R-:W-:Y:S02]  /*16d0*/  FMUL R47, R67, R47 ;  /* 0x0000002f432f7220 */ /* 0x000fe40000400000 */
[C---:B------:R-:W-:Y:S01]  /*16e0*/  FMUL R40, R66.reuse, R40 ;  /* 0x0000002842287220 */ /* 0x040fe20000400000 */
[----:B--2---:R-:W-:Y:S01]  /*16f0*/  F2FP.BF16.PACK_AB R51, R75, R74 ;  /* 0x0000004a4b33723e */ /* 0x004fe200000010ff */
[----:B------:R-:W-:Y:S02]  /*1700*/  FMUL R41, R66, R41 ;  /* 0x0000002942297220 */ /* 0x000fe40000400000 */
[----:B------:R-:W-:-:S02]  /*1710*/  FMUL R42, R67, R42 ;  /* 0x0000002a432a7220 */ /* 0x000fc40000400000 */
[----:B------:R-:W-:Y:S02]  /*1720*/  FMUL R43, R67, R43 ;  /* 0x0000002b432b7220 */ /* 0x000fe40000400000 */
[----:B------:R-:W-:Y:S02]  /*1730*/  FADD R69, R69, R68 ;  /* 0x0000004445457221 */ /* 0x000fe40000000000 */
[----:B------:R-:W-:Y:S02]  /*1740*/  FADD R74, R74, R73 ;  /* 0x000000494a4a7221 */ /* 0x000fe40000000000 */
[C---:B------:R-:W-:Y:S02]  /*1750*/  FMUL R36, R66.reuse, R36 ;  /* 0x0000002442247220 */ /* 0x040fe40000400000 */
[----:B------:R-:W-:Y:S02]  /*1760*/  FMUL R37, R66, R37 ;  /* 0x0000002542257220 */ /* 0x000fe40000400000 */
[----:B------:R-:W-:-:S02]  /*1770*/  FMUL R38, R67, R38 ;  /* 0x0000002643267220 */ /* 0x000fc40000400000 */
[----:B------:R-:W-:Y:S01]  /*1780*/  FMUL R39, R67, R39 ;  /* 0x0000002743277220 */ /* 0x000fe20000400000 */
[----:B------:R-:W-:Y:S01]  /*1790*/  HMMA.16816.F32.BF16 R44, R48, R56, R44 ;  /* 0x00000038302c723c */ /* 0x000fe2000004182c */
[----:B------:R-:W-:Y:S02]  /*17a0*/  FADD R69, R70, R69 ;  /* 0x0000004546457221 */ /* 0x000fe40000000000 */
[----:B------:R-:W-:-:S05]  /*17b0*/  FADD R74, R75, R74 ;  /* 0x0000004a4b4a7221 */ /* 0x000fca0000000000 */
[C---:B------:R-:W-:Y:S01]  /*17c0*/  HMMA.16816.F32.BF16 R40, R48.reuse, R58, R40 ;  /* 0x0000003a3028723c */ /* 0x040fe20000041828 */
[----:B------:R-:W-:Y:S07]  /*17d0*/  LDSM.16.M88.4 R56, [R13+0x2600] ;  /* 0x002600000d38783b */ /* 0x000fee0000000200 */
[----:B------:R-:W-:Y:S01]  /*17e0*/  HMMA.16816.F32.BF16 R36, R48, R52, R36 ;  /* 0x000000343024723c */ /* 0x000fe20000041824 */
[----:B------:R-:W0:Y:S04]  /*17f0*/  SHFL.BFLY PT, R52, R69, 0x2, 0x1f ;  /* 0x0c401f0045347f89 */ /* 0x000e2800000e0000 */
[----:B------:R-:W1:Y:S01]  /*1800*/  SHFL.BFLY PT, R53, R74, 0x2, 0x1f ;  /* 0x0c401f004a357f89 */ /* 0x000e6200000e0000 */
[----:B------:R-:W-:-:S02]  /*1810*/  FMUL R32, R66, R32 ;  /* 0x0000002042207220 */ /* 0x000fc40000400000 */
[C---:B------:R-:W-:Y:S02]  /*1820*/  FMUL R33, R66.reuse, R33 ;  /* 0x0000002142217220 */ /* 0x040fe40000400000 */
[C---:B------:R-:W-:Y:S02]  /*1830*/  FMUL R34, R67.reuse, R34 ;  /* 0x0000002243227220 */ /* 0x040fe40000400000 */
[----:B------:R-:W-:Y:S01]  /*1840*/  FMUL R35, R67, R35 ;  /* 0x0000002343237220 */ /* 0x000fe20000400000 */
[----:B------:R-:W-:Y:S01]  /*1850*/  UIADD3 UR4, UP0, UR4, 0x10, URZ ;  /* 0x0000001004047890 */ /* 0x000fe2000ff1e03f */
[C---:B------:R-:W-:Y:S02]  /*1860*/  FMUL R28, R66.reuse, R28 ;  /* 0x0000001c421c7220 */ /* 0x040fe40000400000 */
[----:B------:R-:W-:-:S03]  /*1870*/  FMUL R29, R66, R29 ;  /* 0x0000001d421d7220 */ /* 0x000fc60000400000 */
[----:B------:R-:W-:Y:S01]  /*1880*/  HMMA.16816.F32.BF16 R32, R48, R54, R32 ;  /* 0x000000363020723c */ /* 0x000fe20000041820 */
[----:B0-----:R-:W-:Y:S02]  /*1890*/  FADD R52, R69, R52 ;  /* 0x0000003445347221 */ /* 0x001fe40000000000 */
[----:B-1----:R-:W-:-:S03]  /*18a0*/  FADD R74, R74, R53 ;  /* 0x000000354a4a7221 */ /* 0x002fc60000000000 */
[----:B------:R-:W0:Y:S01]  /*18b0*/  SHFL.BFLY PT, R53, R52, 0x1, 0x1f ;  /* 0x0c201f0034357f89 */ /* 0x000e2200000e0000 */
[C---:B------:R-:W-:Y:S02]  /*18c0*/  FMUL R30, R67.reuse, R30 ;  /* 0x0000001e431e7220 */ /* 0x040fe40000400000 */
[C---:B------:R-:W-:Y:S01]  /*18d0*/  FMUL R31, R67.reuse, R31 ;  /* 0x0000001f431f7220 */ /* 0x040fe20000400000 */
[----:B------:R-:W1:Y:S01]  /*18e0*/  SHFL.BFLY PT, R55, R74, 0x1, 0x1f ;  /* 0x0c201f004a377f89 */ /* 0x000e6200000e0000 */
[C---:B------:R-:W-:Y:S02]  /*18f0*/  FMUL R24, R66.reuse, R24 ;  /* 0x0000001842187220 */ /* 0x040fe40000400000 */
[----:B------:R-:W-:Y:S02]  /*1900*/  FMUL R25, R66, R25 ;  /* 0x0000001942197220 */ /* 0x000fe40000400000 */
[C---:B------:R-:W-:Y:S02]  /*1910*/  FMUL R26, R67.reuse, R26 ;  /* 0x0000001a431a7220 */ /* 0x040fe40000400000 */
[----:B------:R-:W-:-:S02]  /*1920*/  FMUL R27, R67, R27 ;  /* 0x0000001b431b7220 */ /* 0x000fc40000400000 */
[C---:B------:R-:W-:Y:S02]  /*1930*/  FMUL R20, R66.reuse, R20 ;  /* 0x0000001442147220 */ /* 0x040fe40000400000 */
[C---:B------:R-:W-:Y:S02]  /*1940*/  FMUL R21, R66.reuse, R21 ;  /* 0x0000001542157220 */ /* 0x040fe40000400000 */
[C---:B------:R-:W-:Y:S02]  /*1950*/  FMUL R22, R67.reuse, R22 ;  /* 0x0000001643167220 */ /* 0x040fe40000400000 */
[----:B------:R-:W-:Y:S02]  /*1960*/  FMUL R23, R67, R23 ;  /* 0x0000001743177220 */ /* 0x000fe40000400000 */
[C---:B------:R-:W-:Y:S02]  /*1970*/  FMUL R16, R66.reuse, R16 ;  /* 0x0000001042107220 */ /* 0x040fe40000400000 */
[----:B------:R-:W-:-:S02]  /*1980*/  FMUL R17, R66, R17 ;  /* 0x0000001142117220 */ /* 0x000fc40000400000 */
[C---:B------:R-:W-:Y:S02]  /*1990*/  FMUL R18, R67.reuse, R18 ;  /* 0x0000001243127220 */ /* 0x040fe40000400000 */
[----:B------:R-:W-:Y:S01]  /*19a0*/  FMUL R19, R67, R19 ;  /* 0x0000001343137220 */ /* 0x000fe20000400000 */
[----:B------:R-:W-:Y:S01]  /*19b0*/  UIADD3.X UR5, URZ, UR5, URZ, UP0, !UPT ;  /* 0x000000053f057290 */ /* 0x000fe200087fe43f */
[----:B------:R-:W-:Y:S01]  /*19c0*/  HMMA.16816.F32.BF16 R28, R48, R60, R28 ;  /* 0x0000003c301c723c */ /* 0x000fe2000004181c */
[----:B------:R-:W-:-:S07]  /*19d0*/  ISETP.LE.U32.AND P0, PT, R8, UR4, PT ;  /* 0x0000000408007c0c */ /* 0x000fce000bf03070 */
[C---:B------:R-:W-:Y:S08]  /*19e0*/  HMMA.16816.F32.BF16 R24, R48.reuse, R62, R24 ;  /* 0x0000003e3018723c */ /* 0x040ff00000041818 */
[C---:B------:R-:W-:Y:S08]  /*19f0*/  HMMA.16816.F32.BF16 R20, R48.reuse, R56, R20 ;  /* 0x000000383014723c */ /* 0x040ff00000041814 */
[----:B------:R-:W-:Y:S07]  /*1a00*/  HMMA.16816.F32.BF16 R16, R48, R58, R16 ;  /* 0x0000003a3010723c */ /* 0x000fee0000041810 */
[----:B------:R-:W-:-:S04]  /*1a10*/  MOV R48, UR5 ;  /* 0x0000000500307c02 */ /* 0x000fc80008000f00 */
[----:B------:R-:W-:Y:S01]  /*1a20*/  ISETP.GE.U32.AND.EX P0, PT, R48, RZ, PT, P0 ;  /* 0x000000ff3000720c */ /* 0x000fe20003f06100 */
[----:B------:R-:W-:Y:S02]  /*1a30*/  IMAD.MOV.U32 R49, RZ, RZ, 0x10 ;  /* 0x00000010ff317424 */ /* 0x000fe400078e00ff */
[----:B0-----:R-:W-:Y:S02]  /*1a40*/  FADD R53, R52, R53 ;  /* 0x0000003534357221 */ /* 0x001fe40000000000 */
[----:B-1----:R-:W-:Y:S01]  /*1a50*/  FADD R55, R74, R55 ;  /* 0x000000374a377221 */ /* 0x002fe20000000000 */
[----:B------:R-:W-:Y:S01]  /*1a60*/  MOV R90, R65 ;  /* 0x00000041005a7202 */ /* 0x000fe20000000f00 */
[C---:B------:R-:W-:Y:S02]  /*1a70*/  IMAD R6, R49.reuse, c[0x0][0x1b4], R6 ;  /* 0x00006d0031067a24 */ /* 0x040fe400078e0206 */
[----:B------:R-:W-:Y:S02]  /*1a80*/  IMAD R14, R49, c[0x0][0x1a4], R14 ;  /* 0x00006900310e7a24 */ /* 0x000fe400078e020e */
[----:B------:R-:W-:-:S02]  /*1a90*/  FFMA R9, R66, R9, R53 ;  /* 0x0000000942097223 */ /* 0x000fc40000000035 */
[----:B------:R-:W-:Y:S02]  /*1aa0*/  FFMA R82, R67, R82, R55 ;  /* 0x0000005243527223 */ /* 0x000fe40000000037 */
[----:B------:R-:W-:Y:S01]  /*1ab0*/  IMAD.MOV.U32 R89, RZ, RZ, R64 ;  /* 0x000000ffff597224 */ /* 0x000fe200078e0040 */
[----:B------:R-:W-:Y:S05]  /*1ac0*/  @!P0 BRA `(.L_x_1) ;  /* 0xfffff34000008947 */ /* 0x000fea000383ffff */
.L_x_0:
[----:B------:R-:W-:Y:S01]  /*1ad0*/  MOV R77, R9 ;  /* 0x00000009004d7202 */ /* 0x000fe20000000f00 */
[----:B------:R-:W-:Y:S01]  /*1ae0*/  IMAD R5, R2, c[0x0][0x1c0], RZ ;  /* 0x0000700002057a24 */ /* 0x000fe200078e02ff */
[----:B------:R-:W-:Y:S01]  /*1af0*/  SHF.L.U32 R11, R0, 0x3, RZ ;  /* 0x00000003000b7819 */ /* 0x000fe200000006ff */
[----:B------:R-:W-:Y:S01]  /*1b00*/  IMAD R7, R86, c[0x0][0x1c4], RZ ;  /* 0x0000710056077a24 */ /* 0x000fe200078e02ff */
[C---:B------:R-:W-:Y:S01]  /*1b10*/  FSETP.GEU.AND P2, PT, R77.reuse, 1.175494350822287508e-38, PT ;  /* 0x008000004d00780b */ /* 0x040fe20003f4e000 */
[----:B------:R-:W-:Y:S01]  /*1b20*/  FMUL R12, R77, 8388608 ;  /* 0x4b0000004d0c7820 */ /* 0x000fe20000400000 */
[----:B------:R-:W-:Y:S01]  /*1b30*/  SHF.L.U32 R15, R0, 0x8, RZ ;  /* 0x00000008000f7819 */ /* 0x000fe200000006ff */
[----:B------:R-:W-:Y:S01]  /*1b40*/  IMAD.MOV.U32 R57, RZ, RZ, R24 ;  /* 0x000000ffff397224 */ /* 0x000fe200078e0018 */
[----:B------:R-:W-:Y:S01]  /*1b50*/  LOP3.LUT R14, R11, 0x38, RZ, 0xc0, !PT ;  /* 0x000000380b0e7812 */ /* 0x000fe200078ec0ff */
[----:B------:R-:W-:Y:S01]  /*1b60*/  IMAD.SHL.U32 R24, R5, 0x2, RZ ;  /* 0x0000000205187824 */ /* 0x000fe200078e00ff */
[----:B------:R-:W-:Y:S01]  /*1b70*/  FSEL R12, R12, R77, !P2 ;  /* 0x0000004d0c0c7208 */ /* 0x000fe20005000000 */
[----:B------:R-:W-:Y:S01]  /*1b80*/  IMAD.MOV.U32 R69, RZ, RZ, R39 ;  /* 0x000000ffff457224 */ /* 0x000fe200078e0027 */
[----:B------:R-:W-:Y:S01]  /*1b90*/  SHF.L.U32 R11, R7, 0x1, RZ ;  /* 0x00000001070b7819 */ /* 0x000fe200000006ff */
[----:B------:R-:W-:Y:S01]  /*1ba0*/  IMAD.MOV.U32 R39, RZ, RZ, R27 ;  /* 0x000000ffff277224 */ /* 0x000fe200078e001b */
[----:B------:R-:W-:Y:S01]  /*1bb0*/  IADD3 R4, R12, -0x3f3504f3, RZ ;  /* 0xc0cafb0d0c047810 */ /* 0x000fe20007ffe0ff */
[----:B------:R-:W-:Y:S01]  /*1bc0*/  FMUL R13, R82, 8388608 ;  /* 0x4b000000520d7820 */ /* 0x000fe20000400000 */
[----:B------:R-:W-:Y:S01]  /*1bd0*/  LOP3.LUT R27, R10, 0x1800, R15, 0xf8, !PT ;  /* 0x000018000a1b7812 */ /* 0x000fe200078ef80f */
[----:B------:R-:W-:Y:S01]  /*1be0*/  IMAD.HI R5, R5, 0x2, RZ ;  /* 0x0000000205057827 */ /* 0x000fe200078e02ff */
[----:B------:R-:W-:Y:S01]  /*1bf0*/  FSETP.GEU.AND P3, PT, R82, 1.175494350822287508e-38, PT ;  /* 0x008000005200780b */ /* 0x000fe20003f6e000 */
[----:B------:R-:W-:Y:S01]  /*1c00*/  BAR.SYNC.DEFER_BLOCKING 0x0 ;  /* 0x0000000000007b1d */ /* 0x000fe20000010000 */
[----:B------:R-:W-:Y:S01]  /*1c10*/  LOP3.LUT R9, R4, 0xff800000, RZ, 0xc0, !PT ;  /* 0xff80000004097812 */ /* 0x000fe200078ec0ff */
[----:B------:R-:W-:Y:S01]  /*1c20*/  IMAD.HI R10, R7, 0x2, RZ ;  /* 0x00000002070a7827 */ /* 0x000fe200078e02ff */
[----:B------:R-:W-:-:S02]  /*1c30*/  IADD3 R24, P4, P5, R11, c[0x0][0x178], R24 ;  /* 0x00005e000b187a10 */ /* 0x000fc40007d9e018 */
[----:B------:R-:W-:Y:S01]  /*1c40*/  FSETP.GT.AND P1, PT, |R82|, 8.50705917302346158658e+37, PT ;  /* 0x7e8000005200780b */ /* 0x000fe20003f24200 */
[C---:B------:R-:W-:Y:S01]  /*1c50*/  IMAD.SHL.U32 R6, R0.reuse, 0x10, RZ ;  /* 0x0000001000067824 */ /* 0x040fe200078e00ff */
[----:B------:R-:W-:Y:S01]  /*1c60*/  FSEL R15, RZ, -23, P2 ;  /* 0xc1b80000ff0f7808 */ /* 0x000fe20001000000 */
[----:B------:R-:W0:Y:S01]  /*1c70*/  I2F R4, R9 ;  /* 0x0000000900047306 */ /* 0x000e220000201400 */
[----:B------:R-:W-:Y:S01]  /*1c80*/  MOV R73, R43 ;  /* 0x0000002b00497202 */ /* 0x000fe20000000f00 */
[----:B------:R-:W-:Y:S01]  /*1c90*/  IMAD.MOV.U32 R61, RZ, RZ, R35 ;  /* 0x000000ffff3d7224 */ /* 0x000fe200078e0023 */
[----:B------:R-:W-:Y:S01]  /*1ca0*/  MOV R49, R31 ;  /* 0x0000001f00317202 */ /* 0x000fe20000000f00 */
[----:B------:R-:W-:Y:S01]  /*1cb0*/  IMAD.MOV.U32 R31, RZ, RZ, R18 ;  /* 0x000000ffff1f7224 */ /* 0x000fe200078e0012 */
[----:B------:R-:W-:Y:S01]  /*1cc0*/  FSETP.GT.AND P2, PT, |R77|, 8.50705917302346158658e+37, PT ;  /* 0x7e8000004d00780b */ /* 0x000fe20003f44200 */
[----:B------:R-:W-:Y:S01]  /*1cd0*/  IMAD.MOV.U32 R75, RZ, RZ, R42 ;  /* 0x000000ffff4b7224 */ /* 0x000fe200078e002a */
[----:B------:R-:W-:Y:S01]  /*1ce0*/  MOV R8, R25 ;  /* 0x0000001900087202 */ /* 0x000fe20000000f00 */
[----:B------:R-:W-:Y:S01]  /*1cf0*/  IMAD.MOV.U32 R53, RZ, RZ, R16 ;  /* 0x000000ffff357224 */ /* 0x000fe200078e0010 */
[----:B------:R-:W-:Y:S01]  /*1d00*/  MOV R43, R26 ;  /* 0x0000001a002b7202 */ /* 0x000fe20000000f00 */
[----:B------:R-:W-:Y:S01]  /*1d10*/  IMAD.SHL.U32 R26, R0, 0x400, RZ ;  /* 0x00000400001a7824 */ /* 0x000fe200078e00ff */
[----:B------:R-:W-:Y:S01]  /*1d20*/  MOV R55, R20 ;  /* 0x0000001400377202 */ /* 0x000fe20000000f00 */
[----:B------:R-:W-:Y:S01]  /*1d30*/  @P1 FMUL R39, R39, 0.25 ;  /* 0x3e80000027271820 */ /* 0x000fe20000400000 */
[----:B------:R-:W-:Y:S01]  /*1d40*/  MOV R51, R17 ;  /* 0x0000001100337202 */ /* 0x000fe20000000f00 */
[----:B------:R-:W-:Y:S01]  /*1d50*/  @P1 FMUL R31, R31, 0.25 ;  /* 0x3e8000001f1f1820 */ /* 0x000fe20000400000 */
[--C-:B------:R-:W-:Y:S01]  /*1d60*/  SHF.R.U32.HI R17, RZ, 0x2, R0.reuse ;  /* 0x00000002ff117819 */ /* 0x100fe20000011600 */
[----:B0-----:R-:W-:Y:S01]  /*1d70*/  FFMA.FTZ R15, R4, 1.1920928955078125e-07, R15 ;  /* 0x34000000040f7823 */ /* 0x001fe2000001000f */
[----:B------:R-:W-:Y:S01]  /*1d80*/  FSEL R13, R13, R82, !P3 ;  /* 0x000000520d0d7208 */ /* 0x000fe20005800000 */
[----:B------:R-:W-:Y:S01]  /*1d90*/  @P2 FMUL R40, R40, 0.25 ;  /* 0x3e80000028282820 */ /* 0x000fe20000400000 */
[----:B------:R-:W-:Y:S01]  /*1da0*/  SHF.L.U32 R18, R0, 0x2, RZ ;  /* 0x0000000200127819 */ /* 0x000fe200000006ff */
[----:B------:R-:W-:Y:S01]  /*1db0*/  @P2 FMUL R44, R44, 0.25 ;  /* 0x3e8000002c2c2820 */ /* 0x000fe20000400000 */
[----:B------:R-:W-:Y:S01]  /*1dc0*/  SHF.R.U32.HI R20, RZ, 0x1, R0 ;  /* 0x00000001ff147819 */ /* 0x000fe20000011600 */
[----:B------:R-:W-:Y:S01]  /*1dd0*/  @P1 FMUL R43, R43, 0.25 ;  /* 0x3e8000002b2b1820 */ /* 0x000fe20000400000 */
[----:B------:R-:W-:Y:S01]  /*1de0*/  FSEL R25, RZ, -23, P3 ;  /* 0xc1b80000ff197808 */ /* 0x000fe20001800000 */
[----:B------:R-:W-:Y:S01]  /*1df0*/  @P1 FMUL R49, R49, 0.25 ;  /* 0x3e80000031311820 */ /* 0x000fe20000400000 */
[----:B------:R-:W-:Y:S01]  /*1e00*/  IADD3.X R0, R10, c[0x0][0x17c], R5, P4, P5 ;  /* 0x00005f000a007a10 */ /* 0x000fe200027ea405 */
[----:B------:R-:W-:Y:S01]  /*1e10*/  @P1 FMUL R47, R47, 0.25 ;  /* 0x3e8000002f2f1820 */ /* 0x000fe20000400000 */
[C---:B------:R-:W-:Y:S01]  /*1e20*/  FSETP.GEU.AND P3, PT, |R82|.reuse, 1.175494350822287508e-38, PT ;  /* 0x008000005200780b */ /* 0x040fe20003f6e200 */
[----:B------:R-:W-:Y:S01]  /*1e30*/  @P1 FMUL R82, R82, 0.25 ;  /* 0x3e80000052521820 */ /* 0x000fe20000400000 */
[C---:B------:R-:W-:Y:S01]  /*1e40*/  FSETP.GEU.AND P4, PT, |R77|.reuse, 1.175494350822287508e-38, PT ;  /* 0x008000004d00780b */ /* 0x040fe20003f8e200 */
[----:B------:R-:W-:Y:S01]  /*1e50*/  @P2 FMUL R77, R77, 0.25 ;  /* 0x3e8000004d4d2820 */ /* 0x000fe20000400000 */
[----:B------:R-:W-:Y:S01]  /*1e60*/  MOV R35, R23 ;  /* 0x0000001700237202 */ /* 0x000fe20000000f00 */
        /* <DEDUP_REMOVED lines=8> */
[----:B------:R-:W-:Y:S01]  /*1ef0*/  @!P3 FMUL R82, R82, 16777216 ;  /* 0x4b8000005252b820 */ /* 0x000fe20000400000 */
[----:B------:R-:W-:Y:S01]  /*1f00*/  LOP3.LUT R19, R18, 0xc0, RZ, 0xc0, !PT ;  /* 0x000000c012137812 */ /* 0x000fe200078ec0ff */
[----:B------:R-:W-:Y:S01]  /*1f10*/  @!P4 FMUL R77, R77, 16777216 ;  /* 0x4b8000004d4dc820 */ /* 0x000fe20000400000 */
[----:B------:R-:W-:Y:S01]  /*1f20*/  LOP3.LUT R20, R20, 0x4, RZ, 0xc0, !PT ;  /* 0x0000000414147812 */ /* 0x000fe200078ec0ff */
[----:B------:R-:W0:Y:S01]  /*1f30*/  MUFU.RCP R4, R82 ;  /* 0x0000005200047308 */ /* 0x000e220000001000 */
[----:B------:R-:W-:Y:S01]  /*1f40*/  LOP3.LUT R16, R6, 0x7f0, RZ, 0xc0, !PT ;  /* 0x000007f006107812 */ /* 0x000fe200078ec0ff */
[----:B------:R-:W-:Y:S01]  /*1f50*/  @!P3 FMUL R23, R23, 16777216 ;  /* 0x4b8000001717b820 */ /* 0x000fe20000400000 */
[----:B------:R-:W-:Y:S01]  /*1f60*/  IADD3 R14, R20, R14, R19 ;  /* 0x0000000e140e7210 */ /* 0x000fe20007ffe013 */
[----:B------:R-:W-:Y:S01]  /*1f70*/  @P1 FMUL R59, R59, 0.25 ;  /* 0x3e8000003b3b1820 */ /* 0x000fe20000400000 */
[----:B------:R-:W-:Y:S01]  /*1f80*/  LOP3.LUT R17, R16, 0x20, R17, 0x78, !PT ;  /* 0x0000002010117812 */ /* 0x000fe200078e7811 */
[----:B------:R-:W-:Y:S01]  /*1f90*/  @P1 FMUL R63, R63, 0.25 ;  /* 0x3e8000003f3f1820 */ /* 0x000fe20000400000 */
[----:B------:R-:W-:Y:S01]  /*1fa0*/  IADD3 R9, R12, -R9, RZ ;  /* 0x800000090c097210 */ /* 0x000fe20007ffe0ff */
[----:B------:R-:W1:Y:S01]  /*1fb0*/  MUFU.RCP R10, R77 ;  /* 0x0000004d000a7308 */ /* 0x000e620000001000 */
[----:B------:R-:W-:Y:S01]  /*1fc0*/  @P1 FMUL R69, R69, 0.25 ;  /* 0x3e80000045451820 */ /* 0x000fe20000400000 */
[----:B------:R-:W-:Y:S01]  /*1fd0*/  MOV R67, R32 ;  /* 0x0000002000437202 */ /* 0x000fe20000000f00 */
[----:B------:R-:W-:Y:S01]  /*1fe0*/  @P1 FMUL R71, R71, 0.25 ;  /* 0x3e80000047471820 */ /* 0x000fe20000400000 */
[----:B------:R-:W-:Y:S01]  /*1ff0*/  LOP3.LUT R26, R17, 0x1800, R26, 0xf8, !PT ;  /* 0x00001800111a7812 */ /* 0x000fe200078ef81a */
[----:B------:R-:W-:Y:S01]  /*2000*/  @P1 FMUL R73, R73, 0.25 ;  /* 0x3e80000049491820 */ /* 0x000fe20000400000 */
[----:B------:R-:W-:Y:S01]  /*2010*/  IADD3 R32, R13, -0x3f3504f3, RZ ;  /* 0xc0cafb0d0d207810 */ /* 0x000fe20007ffe0ff */
[----:B------:R-:W-:Y:S01]  /*2020*/  @P1 FMUL R75, R75, 0.25 ;  /* 0x3e8000004b4b1820 */ /* 0x000fe20000400000 */
[----:B------:R-:W-:Y:S01]  /*2030*/  LEA R87, R88, R87, 0x1 ;  /* 0x0000005758577211 */ /* 0x000fe200078e08ff */
[----:B------:R-:W-:Y:S01]  /*2040*/  @P1 FMUL R46, R46, 0.25 ;  /* 0x3e8000002e2e1820 */ /* 0x000fe20000400000 */
[----:B------:R-:W-:Y:S01]  /*2050*/  LOP3.LUT R32, R32, 0xff800000, RZ, 0xc0, !PT ;  /* 0xff80000020207812 */ /* 0x000fe200078ec0ff */
[----:B------:R-:W-:Y:S01]  /*2060*/  @!P4 FMUL R40, R40, 16777216 ;  /* 0x4b8000002828c820 */ /* 0x000fe20000400000 */
[----:B------:R-:W-:Y:S01]  /*2070*/  SHF.L.U32 R16, R87, 0x2, RZ ;  /* 0x0000000257107819 */ /* 0x000fe200000006ff */
[----:B------:R-:W-:Y:S01]  /*2080*/  @!P4 FMUL R44, R44, 16777216 ;  /* 0x4b8000002c2cc820 */ /* 0x000fe20000400000 */
[----:B------:R2:W3:Y:S01]  /*2090*/  I2F R6, R32 ;  /* 0x0000002000067306 */ /* 0x0004e20000201400 */
[----:B------:R-:W-:Y:S01]  /*20a0*/  @P2 FMUL R28, R28, 0.25 ;  /* 0x3e8000001c1c2820 */ /* 0x000fe20000400000 */
[----:B------:R-:W-:Y:S01]  /*20b0*/  LOP3.LUT R27, R27, R16, RZ, 0x3c, !PT ;  /* 0x000000101b1b7212 */ /* 0x000fe200078e3cff */
[----:B------:R-:W-:Y:S01]  /*20c0*/  @!P3 FMUL R35, R35, 16777216 ;  /* 0x4b8000002323b820 */ /* 0x000fe20000400000 */
[----:B------:R-:W-:Y:S01]  /*20d0*/  ISETP.GE.U32.AND P1, PT, R13, 0x7f800000, PT ;  /* 0x7f8000000d00780c */ /* 0x000fe20003f26070 */
[----:B------:R-:W-:Y:S01]  /*20e0*/  @!P3 FMUL R39, R39, 16777216 ;  /* 0x4b8000002727b820 */ /* 0x000fe20000400000 */
[----:B------:R-:W-:Y:S01]  /*20f0*/  LOP3.LUT R3, R3, 0xf8, RZ, 0xc0, !PT ;  /* 0x000000f803037812 */ /* 0x000fe200078ec0ff */
[----:B------:R-:W-:Y:S01]  /*2100*/  @!P3 FMUL R31, R31, 16777216 ;  /* 0x4b8000001f1fb820 */ /* 0x000fe20000400000 */
[----:B------:R-:W-:Y:S01]  /*2110*/  ISETP.NE.U32.AND P0, PT, R84, RZ, PT ;  /* 0x000000ff5400720c */ /* 0x000fe20003f05070 */
[----:B------:R-:W-:Y:S01]  /*2120*/  @!P3 FMUL R43, R43, 16777216 ;  /* 0x4b8000002b2bb820 */ /* 0x000fe20000400000 */
[----:B--2---:R-:W-:Y:S01]  /*2130*/  IADD3 R32, R13, -R32, RZ ;  /* 0x800000200d207210 */ /* 0x004fe20007ffe0ff */
[----:B------:R-:W-:-:S02]  /*2140*/  @!P3 FMUL R49, R49, 16777216 ;  /* 0x4b8000003131b820 */ /* 0x000fc40000400000 */
[----:B------:R-:W-:Y:S02]  /*2150*/  @!P3 FMUL R47, R47, 16777216 ;  /* 0x4b8000002f2fb820 */ /* 0x000fe40000400000 */
[----:B0-----:R-:W-:Y:S02]  /*2160*/  FMUL R19, R4, R23 ;  /* 0x0000001704137220 */ /* 0x001fe40000400000 */
[----:B------:R-:W-:Y:S02]  /*2170*/  @!P3 FMUL R22, R22, 16777216 ;  /* 0x4b8000001616b820 */ /* 0x000fe40000400000 */
[----:B------:R-:W-:Y:S02]  /*2180*/  @!P3 FMUL R59, R59, 16777216 ;  /* 0x4b8000003b3bb820 */ /* 0x000fe40000400000 */
[----:B------:R-:W-:Y:S02]  /*2190*/  @!P3 FMUL R61, R61, 16777216 ;  /* 0x4b8000003d3db820 */ /* 0x000fe40000400000 */
[----:B------:R-:W-:-:S02]  /*21a0*/  @!P3 FMUL R63, R63, 16777216 ;  /* 0x4b8000003f3fb820 */ /* 0x000fc40000400000 */
[----:B------:R-:W-:Y:S02]  /*21b0*/  @!P3 FMUL R69, R69, 16777216 ;  /* 0x4b8000004545b820 */ /* 0x000fe40000400000 */
[----:B------:R-:W-:Y:S02]  /*21c0*/  @!P3 FMUL R71, R71, 16777216 ;  /* 0x4b8000004747b820 */ /* 0x000fe40000400000 */
[----:B------:R-:W-:Y:S02]  /*21d0*/  @!P3 FMUL R73, R73, 16777216 ;  /* 0x4b8000004949b820 */ /* 0x000fe40000400000 */
[----:B------:R-:W-:Y:S02]  /*21e0*/  @!P3 FMUL R75, R75, 16777216 ;  /* 0x4b8000004b4bb820 */ /* 0x000fe40000400000 */
[----:B------:R-:W-:Y:S02]  /*21f0*/  @!P3 FMUL R46, R46, 16777216 ;  /* 0x4b8000002e2eb820 */ /* 0x000fe40000400000 */
[----:B-1----:R-:W-:-:S02]  /*2200*/  FMUL R40, R10, R40 ;  /* 0x000000280a287220 */ /* 0x002fc40000400000 */
[----:B------:R-:W-:Y:S02]  /*2210*/  FMUL R23, R10, R44 ;  /* 0x0000002c0a177220 */ /* 0x000fe40000400000 */
[----:B------:R-:W-:Y:S02]  /*2220*/  @!P4 FMUL R28, R28, 16777216 ;  /* 0x4b8000001c1cc820 */ /* 0x000fe40000400000 */
[C---:B------:R-:W-:Y:S02]  /*2230*/  FMUL R34, R4.reuse, R35 ;  /* 0x0000002304227220 */ /* 0x040fe40000400000 */
[C---:B------:R-:W-:Y:S02]  /*2240*/  FMUL R18, R4.reuse, R39 ;  /* 0x0000002704127220 */ /* 0x040fe40000400000 */
[C---:B------:R-:W-:Y:S01]  /*2250*/  FMUL R30, R4.reuse, R31 ;  /* 0x0000001f041e7220 */ /* 0x040fe20000400000 */
[----:B------:R-:W-:Y:S01]  /*2260*/  F2FP.BF16.PACK_AB R19, R19, R34 ;  /* 0x000000221313723e */ /* 0x000fe200000010ff */
[----:B------:R-:W-:-:S02]  /*2270*/  FMUL R35, R4, R43 ;  /* 0x0000002b04237220 */ /* 0x000fc40000400000 */
[C---:B------:R-:W-:Y:S02]  /*2280*/  FMUL R39, R4.reuse, R49 ;  /* 0x0000003104277220 */ /* 0x040fe40000400000 */
[C---:B------:R-:W-:Y:S02]  /*2290*/  FMUL R52, R4.reuse, R47 ;  /* 0x0000002f04347220 */ /* 0x040fe40000400000 */
[----:B------:R-:W-:Y:S01]  /*22a0*/  FMUL R31, R4, R22 ;  /* 0x00000016041f7220 */ /* 0x000fe20000400000 */
[----:B------:R-:W-:Y:S01]  /*22b0*/  F2FP.BF16.PACK_AB R18, R18, R39 ;  /* 0x000000271212723e */ /* 0x000fe200000010ff */
[C---:B------:R-:W-:Y:S02]  /*22c0*/  FMUL R38, R4.reuse, R59 ;  /* 0x0000003b04267220 */ /* 0x040fe40000400000 */
[C---:B------:R-:W-:Y:S02]  /*22d0*/  FMUL R17, R4.reuse, R61 ;  /* 0x0000003d04117220 */ /* 0x040fe40000400000 */
[----:B------:R-:W-:-:S02]  /*22e0*/  FMUL R42, R4, R63 ;  /* 0x0000003f042a7220 */ /* 0x000fc40000400000 */
[C---:B------:R-:W-:Y:S02]  /*22f0*/  FMUL R48, R4.reuse, R69 ;  /* 0x0000004504307220 */ /* 0x040fe40000400000 */
[C---:B------:R-:W-:Y:S02]  /*2300*/  FMUL R43, R4.reuse, R71 ;  /* 0x00000047042b7220 */ /* 0x040fe40000400000 */
[C---:B------:R-:W-:Y:S01]  /*2310*/  FMUL R49, R4.reuse, R73 ;  /* 0x0000004904317220 */ /* 0x040fe20000400000 */
[----:B------:R-:W-:Y:S01]  /*2320*/  F2FP.BF16.PACK_AB R17, R17, R48 ;  /* 0x000000301111723e */ /* 0x000fe200000010ff */
[C---:B------:R-:W-:Y:S02]  /*2330*/  FMUL R50, R4.reuse, R75 ;  /* 0x0000004b04327220 */ /* 0x040fe40000400000 */
[----:B------:R-:W-:Y:S01]  /*2340*/  FMUL R47, R4, R46 ;  /* 0x0000002e042f7220 */ /* 0x000fe20000400000 */
[----:B------:R-:W-:Y:S01]  /*2350*/  F2FP.BF16.PACK_AB R4, R40, R23 ;  /* 0x000000172804723e */ /* 0x000fe200000010ff */
[----:B------:R-:W-:Y:S01]  /*2360*/  FMUL R11, R10, R28 ;  /* 0x0000001c0a0b7220 */ /* 0x000fe20000400000 */
[----:B------:R-:W-:Y:S01]  /*2370*/  MOV R40, 0x3dc6b27f ;  /* 0x3dc6b27f00287802 */ /* 0x000fe20000000f00 */
[----:B------:R-:W-:-:S02]  /*2380*/  FADD R28, R9, -1 ;  /* 0xbf800000091c7421 */ /* 0x000fc40000000000 */
[----:B------:R-:W-:Y:S02]  /*2390*/  @P2 FMUL R57, R57, 0.25 ;  /* 0x3e80000039392820 */ /* 0x000fe40000400000 */
[C---:B------:R-:W-:Y:S02]  /*23a0*/  FFMA.FTZ R9, R28.reuse, R40, -0.16845393180847167969 ;  /* 0xbe2c7f301c097423 */ /* 0x040fe40000010028 */
[----:B------:R-:W-:Y:S02]  /*23b0*/  @P2 FMUL R53, R53, 0.25 ;  /* 0x3e80000035352820 */ /* 0x000fe40000400000 */
[C---:B------:R-:W-:Y:S02]  /*23c0*/  FFMA.FTZ R9, R28.reuse, R9, 0.1716887056827545166 ;  /* 0x3e2fcf2a1c097423 */ /* 0x040fe40000010009 */
[----:B------:R-:W-:Y:S02]  /*23d0*/  @P2 FMUL R55, R55, 0.25 ;  /* 0x3e80000037372820 */ /* 0x000fe40000400000 */
[----:B------:R-:W-:-:S02]  /*23e0*/  FFMA.FTZ R9, R28, R9, -0.17900948226451873779 ;  /* 0xbe374e431c097423 */ /* 0x000fc40000010009 */
[----:B------:R-:W-:Y:S02]  /*23f0*/  @P2 FMUL R67, R67, 0.25 ;  /* 0x3e80000043432820 */ /* 0x000fe40000400000 */
[----:B------:R-:W-:Y:S02]  /*2400*/  FFMA.FTZ R9, R28, R9, 0.20512372255325317383 ;  /* 0x3e520bf41c097423 */ /* 0x000fe40000010009 */
[----:B------:R-:W-:Y:S02]  /*2410*/  @P2 FMUL R36, R36, 0.25 ;  /* 0x3e80000024242820 */ /* 0x000fe40000400000 */
[----:B------:R-:W-:Y:S02]  /*2420*/  @!P4 FMUL R57, R57, 16777216 ;  /* 0x4b8000003939c820 */ /* 0x000fe40000400000 */
[----:B------:R-:W-:Y:S02]  /*2430*/  FFMA.FTZ R9, R28, R9, -0.24046532809734344482 ;  /* 0xbe763c8b1c097423 */ /* 0x000fe40000010009 */
[----:B---3--:R-:W-:-:S02]  /*2440*/  FFMA.FTZ R25, R6, 1.1920928955078125e-07, R25 ;  /* 0x3400000006197823 */ /* 0x008fc40000010019 */
[----:B------:R-:W-:Y:S02]  /*2450*/  @!P4 FMUL R53, R53, 16777216 ;  /* 0x4b8000003535c820 */ /* 0x000fe40000400000 */
[----:B------:R-:W-:Y:S02]  /*2460*/  @!P4 FMUL R55, R55, 16777216 ;  /* 0x4b8000003737c820 */ /* 0x000fe40000400000 */
[----:B------:R-:W-:Y:S02]  /*2470*/  @!P4 FMUL R67, R67, 16777216 ;  /* 0x4b8000004343c820 */ /* 0x000fe40000400000 */
[----:B------:R-:W-:Y:S02]  /*2480*/  @!P4 FMUL R36, R36, 16777216 ;  /* 0x4b8000002424c820 */ /* 0x000fe40000400000 */
[----:B------:R-:W-:Y:S02]  /*2490*/  FMUL R6, R10, R57 ;  /* 0x000000390a067220 */ /* 0x000fe40000400000 */
[----:B------:R-:W-:-:S02]  /*24a0*/  FFMA.FTZ R9, R28, R9, 0.28857114911079406738 ;  /* 0x3e93bf991c097423 */ /* 0x000fc40000010009 */
[----:B------:R-:W-:Y:S01]  /*24b0*/  FMUL R7, R10, R53 ;  /* 0x000000350a077220 */ /* 0x000fe20000400000 */
[----:B------:R-:W-:Y:S01]  /*24c0*/  F2FP.BF16.PACK_AB R6, R6, R11 ;  /* 0x0000000b0606723e */ /* 0x000fe200000010ff */
[C---:B------:R-:W-:Y:S02]  /*24d0*/  FMUL R5, R10.reuse, R67 ;  /* 0x000000430a057220 */ /* 0x040fe40000400000 */
[C---:B------:R-:W-:Y:S02]  /*24e0*/  FMUL R36, R10.reuse, R36 ;  /* 0x000000240a247220 */ /* 0x040fe40000400000 */
[----:B------:R-:W-:Y:S02]  /*24f0*/  FMUL R16, R10, R55 ;  /* 0x000000370a107220 */ /* 0x000fe40000400000 */
[C---:B------:R-:W-:Y:S01]  /*2500*/  FFMA.FTZ R11, R28.reuse, R9, -0.36067417263984680176 ;  /* 0xbeb8aa491c0b7423 */ /* 0x040fe20000010009 */
[----:B------:R-:W-:Y:S01]  /*2510*/  F2FP.BF16.PACK_AB R5, R5, R36 ;  /* 0x000000240505723e */ /* 0x000fe200000010ff */
[----:B------:R-:W-:Y:S01]  /*2520*/  @P2 FMUL R21, R21, 0.25 ;  /* 0x3e80000015152820 */ /* 0x000fe20000400000 */
[----:B------:R-:W-:Y:S01]  /*2530*/  F2FP.BF16.PACK_AB R7, R7, R16 ;  /* 0x000000100707723e */ /* 0x000fe200000010ff */
[----:B------:R-:W-:Y:S01]  /*2540*/  FFMA.FTZ R11, R28, R11, 0.48089820146560668945 ;  /* 0x3ef6384a1c0b7423 */ /* 0x000fe2000001000b */
[----:B------:R-:W-:Y:S01]  /*2550*/  F2FP.BF16.PACK_AB R16, R49, R52 ;  /* 0x000000343110723e */ /* 0x000fe200000010ff */
[----:B------:R-:W-:Y:S01]  /*2560*/  @P2 FMUL R51, R51, 0.25 ;  /* 0x3e80000033332820 */ /* 0x000fe20000400000 */
[----:B------:R-:W-:Y:S01]  /*2570*/  F2FP.BF16.PACK_AB R9, R42, R43 ;  /* 0x0000002b2a09723e */ /* 0x000fe200000010ff */
[----:B------:R-:W-:Y:S01]  /*2580*/  @P2 FMUL R8, R8, 0.25 ;  /* 0x3e80000008082820 */ /* 0x000fe20000400000 */
[----:B------:R0:W-:Y:S01]  /*2590*/  STS.128 [R27], R4 ;  /* 0x000000041b007388 */ /* 0x0001e20000000c00 */
[----:B------:R-:W-:-:S02]  /*25a0*/  @P2 FMUL R29, R29, 0.25 ;  /* 0x3e8000001d1d2820 */ /* 0x000fc40000400000 */
[----:B------:R-:W-:Y:S01]  /*25b0*/  @P2 FMUL R33, R33, 0.25 ;  /* 0x3e80000021212820 */ /* 0x000fe20000400000 */
[----:B------:R-:W-:Y:S01]  /*25c0*/  STS.128 [R27+0x480], R16 ;  /* 0x000480101b007388 */ /* 0x000fe20000000c00 */
[----:B------:R-:W-:Y:S02]  /*25d0*/  @P2 FMUL R41, R41, 0.25 ;  /* 0x3e80000029292820 */ /* 0x000fe40000400000 */
[----:B------:R-:W-:Y:S02]  /*25e0*/  @P2 FMUL R45, R45, 0.25 ;  /* 0x3e8000002d2d2820 */ /* 0x000fe40000400000 */
[----:B------:R-:W-:Y:S01]  /*25f0*/  @P2 FMUL R37, R37, 0.25 ;  /* 0x3e80000025252820 */ /* 0x000fe20000400000 */
[----:B------:R-:W-:Y:S01]  /*2600*/  ISETP.GE.U32.AND P2, PT, R12, 0x7f800000, PT ;  /* 0x7f8000000c00780c */ /* 0x000fe20003f46070 */
[----:B------:R-:W-:Y:S02]  /*2610*/  @!P4 FMUL R21, R21, 16777216 ;  /* 0x4b8000001515c820 */ /* 0x000fe40000400000 */
[----:B------:R-:W-:-:S02]  /*2620*/  @!P4 FMUL R51, R51, 16777216 ;  /* 0x4b8000003333c820 */ /* 0x000fc40000400000 */
[----:B------:R-:W-:Y:S02]  /*2630*/  @!P4 FMUL R8, R8, 16777216 ;  /* 0x4b8000000808c820 */ /* 0x000fe40000400000 */
[----:B0-----:R-:W-:Y:S01]  /*2640*/  FFMA.FTZ R5, R28, R11, -0.72134751081466674805 ;  /* 0xbf38aa3b1c057423 */ /* 0x001fe2000001000b */
[----:B------:R-:W-:Y:S01]  /*2650*/  F2FP.BF16.PACK_AB R11, R30, R31 ;  /* 0x0000001f1e0b723e */ /* 0x000fe200000010ff */
[----:B------:R-:W-:Y:S02]  /*2660*/  @!P4 FMUL R29, R29, 16777216 ;  /* 0x4b8000001d1dc820 */ /* 0x000fe40000400000 */
[----:B------:R-:W-:Y:S02]  /*2670*/  @!P4 FMUL R33, R33, 16777216 ;  /* 0x4b8000002121c820 */ /* 0x000fe40000400000 */
[----:B------:R-:W-:Y:S02]  /*2680*/  @!P4 FMUL R41, R41, 16777216 ;  /* 0x4b8000002929c820 */ /* 0x000fe40000400000 */
[----:B------:R-:W-:-:S02]  /*2690*/  @!P4 FMUL R45, R45, 16777216 ;  /* 0x4b8000002d2dc820 */ /* 0x000fc40000400000 */
[----:B------:R-:W-:Y:S02]  /*26a0*/  @!P4 FMUL R37, R37, 16777216 ;  /* 0x4b8000002525c820 */ /* 0x000fe40000400000 */
[----:B------:R-:W-:Y:S02]  /*26b0*/  IMAD R83, R83, c[0x0][0x1c8], RZ ;  /* 0x0000720053537a24 */ /* 0x000fe400078e02ff */
[----:B------:R-:W-:Y:S02]  /*26c0*/  FMUL R5, R28, R5 ;  /* 0x000000051c057220 */ /* 0x000fe40000400000 */
[----:B------:R-:W-:Y:S01]  /*26d0*/  IMAD.MOV.U32 R46, RZ, RZ, c[0x0][0x1c8] ;  /* 0x00007200ff2e7624 */ /* 0x000fe200078e00ff */
[----:B------:R-:W-:Y:S01]  /*26e0*/  LEA R30, P3, R83, R24, 0x1 ;  /* 0x00000018531e7211 */ /* 0x000fe200078608ff */
[C---:B------:R-:W-:Y:S02]  /*26f0*/  FMUL R36, R10.reuse, R21 ;  /* 0x000000150a247220 */ /* 0x040fe40000400000 */
[----:B------:R-:W-:Y:S01]  /*2700*/  FMUL R23, R10, R51 ;  /* 0x000000330a177220 */ /* 0x000fe20000400000 */
[----:B------:R-:W-:Y:S01]  /*2710*/  LEA R7, R46, R83, 0x2 ;  /* 0x000000532e077211 */ /* 0x000fe200078e10ff */
[----:B------:R-:W-:Y:S01]  /*2720*/  FMUL R22, R10, R8 ;  /* 0x000000080a167220 */ /* 0x000fe20000400000 */
[----:B------:R-:W-:Y:S01]  /*2730*/  F2FP.BF16.PACK_AB R8, R50, R47 ;  /* 0x0000002f3208723e */ /* 0x000fe200000010ff */
[C---:B------:R-:W-:Y:S01]  /*2740*/  FMUL R29, R10.reuse, R29 ;  /* 0x0000001d0a1d7220 */ /* 0x040fe20000400000 */
[----:B------:R-:W-:Y:S01]  /*2750*/  F2FP.BF16.PACK_AB R23, R23, R36 ;  /* 0x000000241717723e */ /* 0x000fe200000010ff */
[C---:B------:R-:W-:Y:S01]  /*2760*/  FMUL R21, R10.reuse, R33 ;  /* 0x000000210a157220 */ /* 0x040fe20000400000 */
[----:B------:R-:W-:Y:S01]  /*2770*/  LEA.HI.X.SX32 R31, R83, R0, 0x1, P3 ;  /* 0x00000000531f7211 */ /* 0x000fe200018f0eff */
[----:B------:R-:W-:Y:S01]  /*2780*/  FMUL R20, R10, R41 ;  /* 0x000000290a147220 */ /* 0x000fe20000400000 */
[----:B------:R-:W-:Y:S01]  /*2790*/  F2FP.BF16.PACK_AB R22, R22, R29 ;  /* 0x0000001d1616723e */ /* 0x000fe200000010ff */
[----:B------:R-:W-:-:S02]  /*27a0*/  FMUL R45, R10, R45 ;  /* 0x0000002d0a2d7220 */ /* 0x000fc40000400000 */
[----:B------:R-:W-:Y:S02]  /*27b0*/  FMUL R10, R10, R37 ;  /* 0x000000250a0a7220 */ /* 0x000fe40000400000 */
[----:B------:R-:W-:Y:S01]  /*27c0*/  FMUL R5, R28, R5 ;  /* 0x000000051c057220 */ /* 0x000fe20000400000 */
[----:B------:R-:W-:Y:S01]  /*27d0*/  F2FP.BF16.PACK_AB R20, R20, R45 ;  /* 0x0000002d1414723e */ /* 0x000fe200000010ff */
[----:B------:R-:W-:Y:S01]  /*27e0*/  FADD R51, R32, -1 ;  /* 0xbf80000020337421 */ /* 0x000fe20000000000 */
[----:B------:R-:W-:Y:S01]  /*27f0*/  F2FP.BF16.PACK_AB R21, R21, R10 ;  /* 0x0000000a1515723e */ /* 0x000fe200000010ff */
[----:B------:R-:W-:Y:S01]  /*2800*/  FFMA.FTZ R50, R28, 1.4426950216293334961, R5 ;  /* 0x3fb8aa3b1c327823 */ /* 0x000fe20000010005 */
[----:B------:R-:W-:Y:S01]  /*2810*/  LEA R5, R46, R7, 0x2 ;  /* 0x000000072e057211 */ /* 0x000fe200078e10ff */
[----:B------:R-:W-:Y:S01]  /*2820*/  FFMA.FTZ R4, R51, R40, -0.16845393180847167969 ;  /* 0xbe2c7f3033047423 */ /* 0x000fe20000010028 */
[----:B------:R-:W-:Y:S01]  /*2830*/  F2FP.BF16.PACK_AB R10, R35, R38 ;  /* 0x00000026230a723e */ /* 0x000fe200000010ff */
[----:B------:R0:W-:Y:S01]  /*2840*/  STS.128 [R27+0x400], R20 ;  /* 0x000400141b007388 */ /* 0x0001e20000000c00 */
[----:B------:R-:W-:Y:S01]  /*2850*/  LEA R28, P4, R7, R24, 0x1 ;  /* 0x00000018071c7211 */ /* 0x000fe200078808ff */
[----:B------:R-:W-:-:S02]  /*2860*/  FFMA.FTZ R4, R51, R4, 0.1716887056827545166 ;  /* 0x3e2fcf2a33047423 */ /* 0x000fc40000010004 */
[----:B------:R1:W-:Y:S01]  /*2870*/  STS.128 [R27+0x80], R8 ;  /* 0x000080081b007388 */ /* 0x0003e20000000c00 */
[----:B------:R-:W-:Y:S01]  /*2880*/  LEA.HI.X.SX32 R29, R7, R0, 0x1, P4 ;  /* 0x00000000071d7211 */ /* 0x000fe200020f0eff */
[----:B------:R-:W-:Y:S02]  /*2890*/  FFMA.FTZ R4, R51, R4, -0.17900948226451873779 ;  /* 0xbe374e4333047423 */ /* 0x000fe40000010004 */
[----:B------:R-:W-:Y:S01]  /*28a0*/  FADD R15, R15, R50 ;  /* 0x000000320f0f7221 */ /* 0x000fe20000000000 */
[----:B------:R-:W-:Y:S01]  /*28b0*/  BAR.SYNC.DEFER_BLOCKING 0x0 ;  /* 0x0000000000007b1d */ /* 0x000fe20000010000 */
[----:B0-----:R-:W-:Y:S01]  /*28c0*/  LEA R20, P5, R5, R24, 0x1 ;  /* 0x0000001805147211 */ /* 0x001fe200078a08ff */
[----:B------:R-:W-:-:S03]  /*28d0*/  IMAD R23, R46, 0x4, R5 ;  /* 0x000000042e177824 */ /* 0x000fc600078e0205 */
[----:B------:R-:W-:Y:S01]  /*28e0*/  LEA.HI.X.SX32 R21, R5, R0, 0x1, P5 ;  /* 0x0000000005157211 */ /* 0x000fe200028f0eff */
[----:B-1----:R-:W-:Y:S01]  /*28f0*/  FFMA.FTZ R8, R51, R4, 0.20512372255325317383 ;  /* 0x3e520bf433087423 */ /* 0x002fe20000010004 */
[C---:B------:R-:W-:Y:S02]  /*2900*/  LEA R5, R46.reuse, R23, 0x2 ;  /* 0x000000172e057211 */ /* 0x040fe400078e10ff */
[----:B------:R-:W-:Y:S01]  /*2910*/  LEA R16, P3, R23, R24, 0x1 ;  /* 0x0000001817107211 */ /* 0x000fe200078608ff */
[----:B------:R-:W-:Y:S01]  /*2920*/  FFMA.FTZ R38, R51, R8, -0.24046532809734344482 ;  /* 0xbe763c8b33267423 */ /* 0x000fe20000010008 */
[----:B------:R-:W-:Y:S01]  /*2930*/  LEA R18, P4, R5, R24, 0x1 ;  /* 0x0000001805127211 */ /* 0x000fe200078808ff */
[----:B------:R-:W-:Y:S01]  /*2940*/  IMAD R7, R46, 0x4, R5 ;  /* 0x000000042e077824 */ /* 0x000fe200078e0205 */
[----:B------:R-:W-:Y:S01]  /*2950*/  LEA.HI.X.SX32 R17, R23, R0, 0x1, P3 ;  /* 0x0000000017117211 */ /* 0x000fe200018f0eff */
[----:B------:R-:W-:Y:S01]  /*2960*/  FFMA.FTZ R42, R51, R38, 0.28857114911079406738 ;  /* 0x3e93bf99332a7423 */ /* 0x000fe20000010026 */
[----:B------:R-:W-:-:S02]  /*2970*/  LEA.HI.X.SX32 R19, R5, R0, 0x1, P4 ;  /* 0x0000000005137211 */ /* 0x000fc400020f0eff */
[C---:B------:R-:W-:Y:S01]  /*2980*/  LEA R9, R46.reuse, R7, 0x2 ;  /* 0x000000072e097211 */ /* 0x040fe200078e10ff */
[----:B------:R-:W-:Y:S01]  /*2990*/  FFMA.FTZ R42, R51, R42, -0.36067417263984680176 ;  /* 0xbeb8aa49332a7423 */ /* 0x000fe2000001002a */
[----:B------:R-:W-:Y:S02]  /*29a0*/  LEA R22, P3, R7, R24, 0x1 ;  /* 0x0000001807167211 */ /* 0x000fe400078608ff */
[----:B------:R-:W-:Y:S01]  /*29b0*/  LEA R5, R46, R9, 0x2 ;  /* 0x000000092e057211 */ /* 0x000fe200078e10ff */
[----:B------:R-:W-:Y:S01]  /*29c0*/  FFMA.FTZ R44, R51, R42, 0.48089820146560668945 ;  /* 0x3ef6384a332c7423 */ /* 0x000fe2000001002a */
[----:B------:R-:W-:Y:S02]  /*29d0*/  LEA.HI.X.SX32 R23, R7, R0, 0x1, P3 ;  /* 0x0000000007177211 */ /* 0x000fe400018f0eff */
[----:B------:R-:W-:Y:S01]  /*29e0*/  LOP3.LUT R10, R26, 0x40, RZ, 0x3c, !PT ;  /* 0x000000401a0a7812 */ /* 0x000fe200078e3cff */
[----:B------:R-:W-:Y:S01]  /*29f0*/  IMAD R27, R46, 0x4, R5 ;  /* 0x000000042e1b7824 */ /* 0x000fe200078e0205 */
[----:B------:R-:W-:Y:S01]  /*2a00*/  LEA R34, P3, R5, R24, 0x1 ;  /* 0x0000001805227211 */ /* 0x000fe200078608ff */
[----:B------:R-:W-:Y:S01]  /*2a10*/  FFMA.FTZ R44, R51, R44, -0.72134751081466674805 ;  /* 0xbf38aa3b332c7423 */ /* 0x000fe2000001002c */
[----:B------:R-:W-:-:S02]  /*2a20*/  LEA R32, P4, R9, R24, 0x1 ;  /* 0x0000001809207211 */ /* 0x000fc400078808ff */
[C---:B------:R-:W-:Y:S01]  /*2a30*/  LEA R39, R46.reuse, R27, 0x2 ;  /* 0x0000001b2e277211 */ /* 0x040fe200078e10ff */
[----:B------:R-:W-:Y:S01]  /*2a40*/  FMUL R52, R51, R44 ;  /* 0x0000002c33347220 */ /* 0x000fe20000400000 */
[-C--:B------:R-:W-:Y:S02]  /*2a50*/  LEA.HI.X.SX32 R35, R5, R0.reuse, 0x1, P3 ;  /* 0x0000000005237211 */ /* 0x080fe400018f0eff */
[----:B------:R-:W-:Y:S01]  /*2a60*/  LEA.HI.X.SX32 R33, R9, R0, 0x1, P4 ;  /* 0x0000000009217211 */ /* 0x000fe200020f0eff */
[----:B------:R0:W1:Y:S01]  /*2a70*/  LDS.128 R4, [R26] ;  /* 0x000000001a047984 */ /* 0x0000620000000c00 */
[----:B------:R-:W-:Y:S01]  /*2a80*/  LEA R36, P3, R27, R24, 0x1 ;  /* 0x000000181b247211 */ /* 0x000fe200078608ff */
[----:B------:R-:W-:Y:S01]  /*2a90*/  FMUL R52, R51, R52 ;  /* 0x0000003433347220 */ /* 0x000fe20000400000 */
[C---:B------:R-:W-:Y:S01]  /*2aa0*/  LEA R41, R46.reuse, R39, 0x2 ;  /* 0x000000272e297211 */ /* 0x040fe200078e10ff */
[----:B------:R-:W2:Y:S01]  /*2ab0*/  LDS.128 R8, [R10] ;  /* 0x000000000a087984 */ /* 0x000ea20000000c00 */
[----:B------:R-:W-:Y:S01]  /*2ac0*/  LEA.HI.X.SX32 R37, R27, R0, 0x1, P3 ;  /* 0x000000001b257211 */ /* 0x000fe200018f0eff */
[----:B------:R-:W-:Y:S01]  /*2ad0*/  FFMA.FTZ R52, R51, 1.4426950216293334961, R52 ;  /* 0x3fb8aa3b33347823 */ /* 0x000fe20000010034 */
[-C--:B------:R-:W-:Y:S01]  /*2ae0*/  LEA R38, P3, R39, R24.reuse, 0x1 ;  /* 0x0000001827267211 */ /* 0x080fe200078608ff */
[----:B------:R-:W-:Y:S01]  /*2af0*/  IMAD R27, R46, 0x4, R41 ;  /* 0x000000042e1b7824 */ /* 0x000fe200078e0229 */
[----:B------:R-:W-:Y:S01]  /*2b00*/  LEA R40, P4, R41, R24, 0x1 ;  /* 0x0000001829287211 */ /* 0x000fe200078808ff */
[----:B------:R-:W-:Y:S01]  /*2b10*/  FADD R25, R25, R52 ;  /* 0x0000003419197221 */ /* 0x000fe20000000000 */
[----:B------:R-:W-:-:S02]  /*2b20*/  LEA.HI.X.SX32 R39, R39, R0, 0x1, P3 ;  /* 0x0000000027277211 */ /* 0x000fc400018f0eff */
[C---:B------:R-:W-:Y:S02]  /*2b30*/  LEA R43, R46.reuse, R27, 0x2 ;  /* 0x0000001b2e2b7211 */ /* 0x040fe400078e10ff */
[----:B------:R-:W-:Y:S02]  /*2b40*/  LEA.HI.X.SX32 R41, R41, R0, 0x1, P4 ;  /* 0x0000000029297211 */ /* 0x000fe400020f0eff */
[C---:B------:R-:W-:Y:S02]  /*2b50*/  LEA R45, R46.reuse, R43, 0x2 ;  /* 0x0000002b2e2d7211 */ /* 0x040fe400078e10ff */
[-C--:B0-----:R-:W-:Y:S02]  /*2b60*/  LEA R26, P3, R27, R24.reuse, 0x1 ;  /* 0x000000181b1a7211 */ /* 0x081fe400078608ff */
[----:B------:R-:W-:Y:S01]  /*2b70*/  LEA R42, P4, R43, R24, 0x1 ;  /* 0x000000182b2a7211 */ /* 0x000fe200078808ff */
[----:B------:R-:W-:Y:S01]  /*2b80*/  IMAD R47, R46, 0x4, R45 ;  /* 0x000000042e2f7824 */ /* 0x000fe200078e022d */
[----:B------:R-:W-:-:S02]  /*2b90*/  LEA.HI.X.SX32 R27, R27, R0, 0x1, P3 ;  /* 0x000000001b1b7211 */ /* 0x000fc400018f0eff */
[----:B------:R-:W-:Y:S02]  /*2ba0*/  LEA.HI.X.SX32 R43, R43, R0, 0x1, P4 ;  /* 0x000000002b2b7211 */ /* 0x000fe400020f0eff */
[----:B------:R-:W-:Y:S02]  /*2bb0*/  LEA R49, R46, R47, 0x2 ;  /* 0x0000002f2e317211 */ /* 0x000fe400078e10ff */
[-C--:B------:R-:W-:Y:S02]  /*2bc0*/  LEA R44, P3, R45, R24.reuse, 0x1 ;  /* 0x000000182d2c7211 */ /* 0x080fe400078608ff */
[-C--:B------:R-:W-:Y:S02]  /*2bd0*/  LEA R46, P4, R47, R24.reuse, 0x1 ;  /* 0x000000182f2e7211 */ /* 0x080fe400078808ff */
[----:B------:R-:W-:Y:S02]  /*2be0*/  LEA R48, P5, R49, R24, 0x1 ;  /* 0x0000001831307211 */ /* 0x000fe400078a08ff */
[----:B------:R-:W-:-:S02]  /*2bf0*/  LEA.HI.X.SX32 R45, R45, R0, 0x1, P3 ;  /* 0x000000002d2d7211 */ /* 0x000fc400018f0eff */
[-C--:B------:R-:W-:Y:S02]  /*2c00*/  LEA.HI.X.SX32 R47, R47, R0.reuse, 0x1, P4 ;  /* 0x000000002f2f7211 */ /* 0x080fe400020f0eff */
[----:B------:R-:W-:Y:S01]  /*2c10*/  LEA.HI.X.SX32 R49, R49, R0, 0x1, P5 ;  /* 0x0000000031317211 */ /* 0x000fe200028f0eff */
[----:B------:R-:W-:Y:S01]  /*2c20*/  @P1 IMAD.MOV.U32 R0, RZ, RZ, 0x7f800000 ;  /* 0x7f800000ff001424 */ /* 0x000fe200078e00ff */
[----:B------:R-:W-:Y:S01]  /*2c30*/  @P2 MOV R51, 0x7f800000 ;  /* 0x7f80000000332802 */ /* 0x000fe20000000f00 */
[----:B-1----:R0:W-:Y:S01]  /*2c40*/  STG.E.U16 [R30.64], R4 ;  /* 0x000000041e007986 */ /* 0x0021e2000c101506 */
[----:B------:R-:W-:Y:S01]  /*2c50*/  FSETP.NEU.AND P3, PT, R12, RZ, PT ;  /* 0x000000ff0c00720b */ /* 0x000fe20003f6d000 */
[C---:B------:R-:W-:Y:S01]  /*2c60*/  @P1 FFMA.FTZ R25, R13.reuse, R0, +INF ;  /* 0x7f8000000d191423 */ /* 0x040fe20000010000 */
[----:B------:R-:W-:Y:S01]  /*2c70*/  PRMT R0, R4, 0x7632, R0 ;  /* 0x0000763204007816 */ /* 0x000fe20000000000 */
[----:B------:R-:W-:Y:S01]  /*2c80*/  @P2 FFMA.FTZ R15, R12, R51, +INF ;  /* 0x7f8000000c0f2423 */ /* 0x000fe20000010033 */
[----:B--2---:R-:W-:Y:S01]  /*2c90*/  PRMT R12, R8, 0x7632, R12 ;  /* 0x00007632080c7816 */ /* 0x004fe2000000000c */
[----:B------:R1:W-:Y:S01]  /*2ca0*/  STG.E.U16 [R28.64], R8 ;  /* 0x000000081c007986 */ /* 0x0003e2000c101506 */
[----:B------:R-:W-:-:S02]  /*2cb0*/  FSETP.NEU.AND P2, PT, R13, RZ, PT ;  /* 0x000000ff0d00720b */ /* 0x000fc40003f4d000 */
[----:B------:R-:W-:Y:S01]  /*2cc0*/  PRMT R13, R5, 0x7632, R13 ;  /* 0x00007632050d7816 */ /* 0x000fe2000000000d */
[----:B------:R2:W-:Y:S01]  /*2cd0*/  STG.E.U16 [R20.64], R0 ;  /* 0x0000000014007986 */ /* 0x0005e2000c101506 */
[----:B------:R-:W-:Y:S02]  /*2ce0*/  FSEL R25, R25, -INF , P2 ;  /* 0xff80000019197808 */ /* 0x000fe40001000000 */
[----:B0-----:R-:W-:Y:S01]  /*2cf0*/  PRMT R4, R6, 0x7632, R4 ;  /* 0x0000763206047816 */ /* 0x001fe20000000004 */
[----:B------:R0:W-:Y:S02]  /*2d00*/  STG.E.U16 [R16.64], R12 ;  /* 0x0000000c10007986 */ /* 0x0001e4000c101506 */
[----:B------:R-:W-:Y:S02]  /*2d10*/  FFMA R25, R25, 0.69314718246459960938, R64 ;  /* 0x3f31721819197823 */ /* 0x000fe40000000040 */
[----:B------:R3:W-:Y:S01]  /*2d20*/  STG.E.U16 [R18.64], R5 ;  /* 0x0000000512007986 */ /* 0x0007e2000c101506 */
[----:B-1----:R-:W-:-:S03]  /*2d30*/  PRMT R8, R10, 0x7632, R8 ;  /* 0x000076320a087816 */ /* 0x002fc60000000008 */
[----:B------:R1:W-:Y:S01]  /*2d40*/  STG.E.U16 [R22.64], R9 ;  /* 0x0000000916007986 */ /* 0x0003e2000c101506 */
[----:B--2---:R-:W-:Y:S02]  /*2d50*/  FSEL R0, R15, -INF , P3 ;  /* 0xff8000000f007808 */ /* 0x004fe40001800000 */
[----:B0-----:R-:W-:Y:S01]  /*2d60*/  PRMT R17, R9, 0x7632, R17 ;  /* 0x0000763209117816 */ /* 0x001fe20000000011 */
[----:B------:R0:W-:Y:S02]  /*2d70*/  STG.E.U16 [R32.64], R13 ;  /* 0x0000000d20007986 */ /* 0x0001e4000c101506 */
[----:B------:R-:W-:Y:S01]  /*2d80*/  FFMA R24, R0, 0.69314718246459960938, R65 ;  /* 0x3f31721800187823 */ /* 0x000fe20000000041 */
[----:B---3--:R-:W-:Y:S01]  /*2d90*/  PRMT R5, R11, 0x7632, R5 ;  /* 0x000076320b057816 */ /* 0x008fe20000000005 */
[----:B------:R0:W-:Y:S01]  /*2da0*/  STG.E.U16 [R34.64], R17 ;  /* 0x0000001122007986 */ /* 0x0001e2000c101506 */
[----:B-1----:R-:W-:-:S03]  /*2db0*/  PRMT R23, R7, 0x7632, R23 ;  /* 0x0000763207177816 */ /* 0x002fc60000000017 */
[----:B------:R0:W-:Y:S04]  /*2dc0*/  STG.E.U16 [R36.64], R6 ;  /* 0x0000000624007986 */ /* 0x0001e8000c101506 */
[----:B------:R0:W-:Y:S04]  /*2dd0*/  STG.E.U16 [R38.64], R10 ;  /* 0x0000000a26007986 */ /* 0x0001e8000c101506 */
[----:B------:R0:W-:Y:S04]  /*2de0*/  STG.E.U16 [R40.64], R4 ;  /* 0x0000000428007986 */ /* 0x0001e8000c101506 */
[----:B------:R0:W-:Y:S04]  /*2df0*/  STG.E.U16 [R26.64], R8 ;  /* 0x000000081a007986 */ /* 0x0001e8000c101506 */
[----:B------:R0:W-:Y:S04]  /*2e00*/  STG.E.U16 [R42.64], R7 ;  /* 0x000000072a007986 */ /* 0x0001e8000c101506 */
[----:B------:R0:W-:Y:S04]  /*2e10*/  STG.E.U16 [R44.64], R11 ;  /* 0x0000000b2c007986 */ /* 0x0001e8000c101506 */
[----:B------:R0:W-:Y:S04]  /*2e20*/  STG.E.U16 [R46.64], R23 ;  /* 0x000000172e007986 */ /* 0x0001e8000c101506 */
[----:B------:R0:W-:Y:S04]  /*2e30*/  STG.E.U16 [R48.64], R5 ;  /* 0x0000000530007986 */ /* 0x0001e8000c101506 */
[----:B------:R-:W-:Y:S06]  /*2e40*/  BAR.SYNC.DEFER_BLOCKING 0x0 ;  /* 0x0000000000007b1d */ /* 0x000fec0000010000 */
[----:B------:R0:W-:Y:S04]  /*2e50*/  STS.64 [R3], R24 ;  /* 0x0000001803007388 */ /* 0x0001e80000000a00 */
[----:B------:R-:W-:Y:S06]  /*2e60*/  BAR.SYNC.DEFER_BLOCKING 0x0 ;  /* 0x0000000000007b1d */ /* 0x000fec0000010000 */
[----:B------:R-:W-:Y:S05]  /*2e70*/  @P0 EXIT ;  /* 0x000000000000094d */ /* 0x000fea0003800000 */
[----:B0-----:R-:W0:Y:S01]  /*2e80*/  LDS R7, [R14] ;  /* 0x000000000e077984 */ /* 0x001e220000000800 */
[----:B------:R-:W-:Y:S01]  /*2e90*/  IMAD R2, R2, c[0x0][0x1cc], RZ ;  /* 0x0000730002027a24 */ /* 0x000fe200078e02ff */
[C---:B------:R-:W-:Y:S01]  /*2ea0*/  SHF.L.U32 R4, R86.reuse, 0x2, RZ ;  /* 0x0000000256047819 */ /* 0x040fe200000006ff */
[----:B------:R-:W-:-:S03]  /*2eb0*/  IMAD.HI R5, R86, 0x4, RZ ;  /* 0x0000000456057827 */ /* 0x000fc600078e02ff */
[C---:B------:R-:W-:Y:S01]  /*2ec0*/  SHF.L.U32 R3, R2.reuse, 0x2, RZ ;  /* 0x0000000202037819 */ /* 0x040fe200000006ff */
[----:B------:R-:W-:-:S03]  /*2ed0*/  IMAD.HI R0, R2, 0x4, RZ ;  /* 0x0000000402007827 */ /* 0x000fc600078e02ff */
[----:B------:R-:W-:-:S04]  /*2ee0*/  IADD3 R2, P0, P1, R4, c[0x0][0x180], R3 ;  /* 0x0000600004027a10 */ /* 0x000fc8000791e003 */
[----:B------:R-:W-:-:S05]  /*2ef0*/  IADD3.X R3, R5, c[0x0][0x184], R0, P0, P1 ;  /* 0x0000610005037a10 */ /* 0x000fca00007e2400 */
[----:B0-----:R-:W-:Y:S01]  /*2f00*/  STG.E [R2.64], R7 ;  /* 0x0000000702007986 */ /* 0x001fe2000c101906 */
[----:B------:R-:W-:Y:S05]  /*2f10*/  EXIT ;  /* 0x000000000000794d */ /* 0x000fea0003800000 */
.L_x_2:
[----:B------:R-:W-:-:S00]  /*2f20*/  BRA `(.L_x_2) ;  /* 0xfffffff000007947 */ /* 0x000fc0000383ffff */
[----:B------:R-:W-:-:S00]  /*2f30*/  NOP ;  /* 0x0000000000007918 */ /* 0x000fc00000000000 */
        /* <DEDUP_REMOVED lines=12> */
.L_x_3:


//--------------------- .nv.global.init           --------------------------
	.section	.nv.global.init,"aw",@progbits
.nv.global.init:
	.type		_$_str,@object
	.size		_$_str,(.L_0 - _$_str)
_$_str:
        /*0000*/ 	.byte	0x5f, 0x5f, 0x43, 0x55, 0x44, 0x41, 0x5f, 0x46, 0x54, 0x5a, 0x00
.L_0:


//--------------------- .nv.shared.attn_fwd       --------------------------
	.section	.nv.shared.attn_fwd,"aw",@nobits
	.sectionflags	@""
	.align	16
